	.headerflags	@"EF_CUDA_TEXMODE_UNIFIED EF_CUDA_64BIT_ADDRESS EF_CUDA_ACCELERATORS EF_CUDA_SM90 EF_CUDA_VIRTUAL_SM(EF_CUDA_SM90)"
	.elftype	@"ET_EXEC"


//--------------------- .nv.info                  --------------------------
	.section	.nv.info,"",@"SHT_CUDA_INFO"
	.align	4


	//----- nvinfo : EIATTR_REGCOUNT
	.align		4
        /*0000*/ 	.byte	0x04, 0x2f
        /*0002*/ 	.short	(.L_1 - .L_0)
	.align		4
.L_0:
        /*0004*/ 	.word	index@(triton_poi_fused_cat_view_6)
        /*0008*/ 	.word	0x0000002c


	//----- nvinfo : EIATTR_MIN_STACK_SIZE
	.align		4
.L_1:
        /*000c*/ 	.byte	0x04, 0x12
        /*000e*/ 	.short	(.L_3 - .L_2)
	.align		4
.L_2:
        /*0010*/ 	.word	index@(triton_poi_fused_cat_view_6)
        /*0014*/ 	.word	0x00000000


	//----- nvinfo : EIATTR_FRAME_SIZE
	.align		4
.L_3:
        /*0018*/ 	.byte	0x04, 0x11
        /*001a*/ 	.short	(.L_5 - .L_4)
	.align		4
.L_4:
        /*001c*/ 	.word	index@(triton_poi_fused_cat_view_6)
        /*0020*/ 	.word	0x00000000


	//----- nvinfo : EIATTR_MIN_STACK_SIZE
	.align		4
.L_5:
        /*0024*/ 	.byte	0x04, 0x12
        /*0026*/ 	.short	(.L_7 - .L_6)
	.align		4
.L_6:
        /*0028*/ 	.word	index@(triton_poi_fused_cat_view_6)
        /*002c*/ 	.word	0x00000000
.L_7:


//--------------------- .nv.info.triton_poi_fused_cat_view_6 --------------------------
	.section	.nv.info.triton_poi_fused_cat_view_6,"",@"SHT_CUDA_INFO"
	.sectionflags	@""
	.align	4


	//----- nvinfo : EIATTR_CUDA_API_VERSION
	.align		4
        /*0000*/ 	.byte	0x04, 0x37
        /*0002*/ 	.short	(.L_9 - .L_8)
.L_8:
        /*0004*/ 	.word	0x0000007c


	//----- nvinfo : EIATTR_KPARAM_INFO
	.align		4
.L_9:
        /*0008*/ 	.byte	0x04, 0x17
        /*000a*/ 	.short	(.L_11 - .L_10)
.L_10:
        /*000c*/ 	.word	0x00000000
        /*0010*/ 	.short	0x0002
        /*0012*/ 	.short	0x0010
        /*0014*/ 	.byte	0x00, 0xf0, 0x11, 0x00


	//----- nvinfo : EIATTR_KPARAM_INFO
	.align		4
.L_11:
        /*0018*/ 	.byte	0x04, 0x17
        /*001a*/ 	.short	(.L_13 - .L_12)
.L_12:
        /*001c*/ 	.word	0x00000000
        /*0020*/ 	.short	0x0001
        /*0022*/ 	.short	0x0008
        /*0024*/ 	.byte	0x00, 0xf4, 0x21, 0x00


	//----- nvinfo : EIATTR_KPARAM_INFO
	.align		4
.L_13:
        /*0028*/ 	.byte	0x04, 0x17
        /*002a*/ 	.short	(.L_15 - .L_14)
.L_14:
        /*002c*/ 	.word	0x00000000
        /*0030*/ 	.short	0x0000
        /*0032*/ 	.short	0x0000
        /*0034*/ 	.byte	0x00, 0xf4, 0x21, 0x00


	//----- nvinfo : EIATTR_SPARSE_MMA_MASK
	.align		4
.L_15:
        /*0038*/ 	.byte	0x03, 0x50
        /*003a*/ 	.short	0x0000


	//----- nvinfo : EIATTR_MAXREG_COUNT
	.align		4
        /*003c*/ 	.byte	0x03, 0x1b
        /*003e*/ 	.short	0x00ff


	//----- nvinfo : EIATTR_EXIT_INSTR_OFFSETS
	.align		4
        /*0040*/ 	.byte	0x04, 0x1c
        /*0042*/ 	.short	(.L_17 - .L_16)


	//   ....[0]....
.L_16:
        /*0044*/ 	.word	0x00002ff0


	//----- nvinfo : EIATTR_REQNTID
	.align		4
.L_17:
        /*0048*/ 	.byte	0x04, 0x10
        /*004a*/ 	.short	(.L_19 - .L_18)
.L_18:
        /*004c*/ 	.word	0x00000080
        /*0050*/ 	.word	0x00000001
        /*0054*/ 	.word	0x00000001


	//----- nvinfo : EIATTR_CBANK_PARAM_SIZE
	.align		4
.L_19:
        /*0058*/ 	.byte	0x03, 0x19
        /*005a*/ 	.short	0x0014


	//----- nvinfo : EIATTR_PARAM_CBANK
	.align		4
        /*005c*/ 	.byte	0x04, 0x0a
        /*005e*/ 	.short	(.L_21 - .L_20)
	.align		4
.L_20:
        /*0060*/ 	.word	index@(.nv.constant0.triton_poi_fused_cat_view_6)
        /*0064*/ 	.short	0x0210
        /*0066*/ 	.short	0x0014


	//----- nvinfo : EIATTR_SW_WAR
	.align		4
.L_21:
        /*0068*/ 	.byte	0x04, 0x36
        /*006a*/ 	.short	(.L_23 - .L_22)
.L_22:
        /*006c*/ 	.word	0x00000008
.L_23:


//--------------------- .nv.callgraph             --------------------------
	.section	.nv.callgraph,"",@"SHT_CUDA_CALLGRAPH"
	.align	4
	.sectionentsize	8
	.align		4
        /*0000*/ 	.word	0x00000000
	.align		4
        /*0004*/ 	.word	0xffffffff
	.align		4
        /*0008*/ 	.word	0x00000000
	.align		4
        /*000c*/ 	.word	0xfffffffe
	.align		4
        /*0010*/ 	.word	0x00000000
	.align		4
        /*0014*/ 	.word	0xfffffffd
	.align		4
        /*0018*/ 	.word	0x00000000
	.align		4
        /*001c*/ 	.word	0xfffffffc


//--------------------- .text.triton_poi_fused_cat_view_6 --------------------------
	.section	.text.triton_poi_fused_cat_view_6,"ax",@progbits
	.align	128
        .global         triton_poi_fused_cat_view_6
        .type           triton_poi_fused_cat_view_6,@function
        .size           triton_poi_fused_cat_view_6,(.L_x_1 - triton_poi_fused_cat_view_6)
        .other          triton_poi_fused_cat_view_6,@"STO_CUDA_ENTRY STV_DEFAULT"
triton_poi_fused_cat_view_6:
.text.triton_poi_fused_cat_view_6:
[----:B------:R-:W-:Y:S01]  /*0000*/  LDC R1, c[0x0][0x28] ;  /* 0x00000a00ff017b82 */ /* 0x000fe20000000800 */
[----:B------:R-:W1:Y:S01]  /*0010*/  S2R R0, SR_TID.X ;  /* 0x0000000000007919 */ /* 0x000e620000002100 */
[----:B------:R-:W-:Y:S01]  /*0020*/  ULDC.64 UR4, c[0x0][0x208] ;  /* 0x0000820000047ab9 */ /* 0x000fe20000000a00 */
[----:B------:R-:W2:Y:S01]  /*0030*/  S2R R13, SR_CTAID.X ;  /* 0x00000000000d7919 */ /* 0x000ea20000002500 */
[----:B-1----:R-:W-:-:S05]  /*0040*/  IMAD.SHL.U32 R0, R0, 0x4, RZ ;  /* 0x0000000400007824 */ /* 0x002fca00078e00ff */
[----:B------:R-:W-:-:S05]  /*0050*/  LOP3.LUT R0, R0, 0x1fc, RZ, 0xc0, !PT ;  /* 0x000001fc00007812 */ /* 0x000fca00078ec0ff */
[----:B--2---:R-:W-:-:S04]  /*0060*/  IMAD R13, R13, 0x400, R0 ;  /* 0x000004000d0d7824 */ /* 0x004fc800078e0200 */
[C---:B------:R-:W-:Y:S02]  /*0070*/  VIADD R7, R13.reuse, 0x200 ;  /* 0x000002000d077836 */ /* 0x040fe40000000000 */
[----:B------:R-:W-:Y:S02]  /*0080*/  VIADD R21, R13, 0x201 ;  /* 0x000002010d157836 */ /* 0x000fe40000000000 */
[----:B------:R-:W-:-:S04]  /*0090*/  IMAD.HI R4, R7, 0x38e38e39, RZ ;  /* 0x38e38e3907047827 */ /* 0x000fc800078e02ff */
[----:B------:R-:W-:Y:S01]  /*00a0*/  IMAD.HI R6, R21, 0x38e38e39, RZ ;  /* 0x38e38e3915067827 */ /* 0x000fe200078e02ff */
[----:B------:R-:W-:-:S03]  /*00b0*/  SHF.R.U32.HI R5, RZ, 0x1f, R4 ;  /* 0x0000001fff057819 */ /* 0x000fc60000011604 */
[C---:B------:R-:W-:Y:S01]  /*00c0*/  IMAD.HI R0, R13.reuse, 0x38e38e39, RZ ;  /* 0x38e38e390d007827 */ /* 0x040fe200078e02ff */
[----:B------:R-:W-:Y:S02]  /*00d0*/  SHF.R.U32.HI R9, RZ, 0x1f, R6 ;  /* 0x0000001fff097819 */ /* 0x000fe40000011606 */
[----:B------:R-:W-:Y:S01]  /*00e0*/  LEA.HI.SX32 R4, R4, R5, 0x19 ;  /* 0x0000000504047211 */ /* 0x000fe200078fcaff */
[C---:B------:R-:W-:Y:S01]  /*00f0*/  VIADD R5, R13.reuse, 0x202 ;  /* 0x000002020d057836 */ /* 0x040fe20000000000 */
[----:B------:R-:W-:Y:S01]  /*0100*/  SHF.R.U32.HI R3, RZ, 0x1f, R0 ;  /* 0x0000001fff037819 */ /* 0x000fe20000011600 */
[----:B------:R-:W-:Y:S01]  /*0110*/  VIADD R12, R13, 0x203 ;  /* 0x000002030d0c7836 */ /* 0x000fe20000000000 */
[----:B------:R-:W-:Y:S01]  /*0120*/  LEA.HI.SX32 R6, R6, R9, 0x19 ;  /* 0x0000000906067211 */ /* 0x000fe200078fcaff */
[----:B------:R-:W-:Y:S01]  /*0130*/  IMAD R4, R4, -0x240, R7 ;  /* 0xfffffdc004047824 */ /* 0x000fe200078e0207 */
[----:B------:R-:W-:Y:S01]  /*0140*/  LEA.HI.SX32 R2, R0, R3, 0x19 ;  /* 0x0000000300027211 */ /* 0x000fe200078fcaff */
[----:B------:R-:W-:-:S03]  /*0150*/  IMAD.HI R0, R5, 0x38e38e39, RZ ;  /* 0x38e38e3905007827 */ /* 0x000fc600078e02ff */
[----:B------:R-:W-:Y:S01]  /*0160*/  PRMT R10, R4, 0x9910, RZ ;  /* 0x00009910040a7816 */ /* 0x000fe200000000ff */
[----:B------:R-:W-:Y:S01]  /*0170*/  IMAD R21, R6, -0x240, R21 ;  /* 0xfffffdc006157824 */ /* 0x000fe200078e0215 */
[----:B------:R-:W-:Y:S01]  /*0180*/  SHF.R.U32.HI R3, RZ, 0x1f, R0 ;  /* 0x0000001fff037819 */ /* 0x000fe20000011600 */
[----:B------:R-:W-:Y:S01]  /*0190*/  IMAD R2, R2, -0x240, R13 ;  /* 0xfffffdc002027824 */ /* 0x000fe200078e020d */
[----:B------:R-:W-:Y:S01]  /*01a0*/  ISETP.GE.AND P3, PT, R4, 0xc0, PT ;  /* 0x000000c00400780c */ /* 0x000fe20003f66270 */
[----:B------:R-:W-:Y:S01]  /*01b0*/  IMAD.HI R6, R12, 0x38e38e39, RZ ;  /* 0x38e38e390c067827 */ /* 0x000fe200078e02ff */
[----:B------:R-:W-:Y:S02]  /*01c0*/  PRMT R11, R21, 0x9910, RZ ;  /* 0x00009910150b7816 */ /* 0x000fe400000000ff */
[----:B------:R-:W-:Y:S01]  /*01d0*/  PRMT R8, R2, 0x9910, RZ ;  /* 0x0000991002087816 */ /* 0x000fe200000000ff */
[----:B------:R-:W-:Y:S01]  /*01e0*/  IMAD R10, R10, 0x5556, RZ ;  /* 0x000055560a0a7824 */ /* 0x000fe200078e02ff */
[----:B------:R-:W-:Y:S01]  /*01f0*/  LEA.HI.SX32 R0, R0, R3, 0x19 ;  /* 0x0000000300007211 */ /* 0x000fe200078fcaff */
[----:B------:R-:W-:Y:S01]  /*0200*/  IMAD R3, R11, 0x5556, RZ ;  /* 0x000055560b037824 */ /* 0x000fe200078e02ff */
[----:B------:R-:W-:Y:S01]  /*0210*/  SHF.R.U32.HI R9, RZ, 0x1f, R6 ;  /* 0x0000001fff097819 */ /* 0x000fe20000011606 */
[----:B------:R-:W-:Y:S01]  /*0220*/  IMAD R8, R8, 0x5556, RZ ;  /* 0x0000555608087824 */ /* 0x000fe200078e02ff */
[----:B------:R-:W-:Y:S01]  /*0230*/  SHF.R.S32.HI R11, RZ, 0x10, R10 ;  /* 0x00000010ff0b7819 */ /* 0x000fe2000001140a */
[----:B------:R-:W-:Y:S01]  /*0240*/  VIADD R14, R2, 0xffffff40 ;  /* 0xffffff40020e7836 */ /* 0x000fe20000000000 */
[----:B------:R-:W-:Y:S01]  /*0250*/  LEA.HI.SX32 R9, R6, R9, 0x19 ;  /* 0x0000000906097211 */ /* 0x000fe200078fcaff */
[----:B------:R-:W-:Y:S01]  /*0260*/  IMAD R5, R0, -0x240, R5 ;  /* 0xfffffdc000057824 */ /* 0x000fe200078e0205 */
[----:B------:R-:W-:Y:S01]  /*0270*/  SHF.R.S32.HI R6, RZ, 0x10, R3 ;  /* 0x00000010ff067819 */ /* 0x000fe20000011403 */
[----:B------:R-:W-:Y:S01]  /*0280*/  VIADD R19, R21, 0xffffff40 ;  /* 0xffffff4015137836 */ /* 0x000fe20000000000 */
[----:B------:R-:W-:Y:S01]  /*0290*/  SHF.R.S32.HI R27, RZ, 0x10, R8 ;  /* 0x00000010ff1b7819 */ /* 0x000fe20000011408 */
[----:B------:R-:W-:Y:S01]  /*02a0*/  IMAD R12, R9, -0x240, R12 ;  /* 0xfffffdc0090c7824 */ /* 0x000fe200078e020c */
[----:B------:R-:W-:Y:S01]  /*02b0*/  LOP3.LUT R3, R6, 0xffff, RZ, 0xc0, !PT ;  /* 0x0000ffff06037812 */ /* 0x000fe200078ec0ff */
[----:B------:R-:W-:Y:S01]  /*02c0*/  VIADD R20, R5, 0xffffff40 ;  /* 0xffffff4005147836 */ /* 0x000fe20000000000 */
[----:B------:R-:W-:Y:S01]  /*02d0*/  LOP3.LUT R0, R27, 0xffff, RZ, 0xc0, !PT ;  /* 0x0000ffff1b007812 */ /* 0x000fe200078ec0ff */
[----:B------:R-:W-:Y:S01]  /*02e0*/  VIADD R18, R12, 0xffffff40 ;  /* 0xffffff400c127836 */ /* 0x000fe20000000000 */
[----:B------:R-:W-:-:S02]  /*02f0*/  LEA.HI R6, R3, R6, RZ, 0x11 ;  /* 0x0000000603067211 */ /* 0x000fc400078f88ff */
[----:B------:R-:W-:Y:S02]  /*0300*/  PRMT R3, R14, 0x9910, RZ ;  /* 0x000099100e037816 */ /* 0x000fe400000000ff */
[----:B------:R-:W-:Y:S02]  /*0310*/  LEA.HI R27, R0, R27, RZ, 0x11 ;  /* 0x0000001b001b7211 */ /* 0x000fe400078f88ff */
[----:B------:R-:W-:Y:S01]  /*0320*/  LOP3.LUT R8, R11, 0xffff, RZ, 0xc0, !PT ;  /* 0x0000ffff0b087812 */ /* 0x000fe200078ec0ff */
[----:B------:R-:W-:Y:S01]  /*0330*/  IMAD R3, R3, 0x5556, RZ ;  /* 0x0000555603037824 */ /* 0x000fe200078e02ff */
[----:B------:R-:W-:Y:S02]  /*0340*/  PRMT R0, R5, 0x9910, RZ ;  /* 0x0000991005007816 */ /* 0x000fe400000000ff */
[----:B------:R-:W-:Y:S02]  /*0350*/  LEA.HI R11, R8, R11, RZ, 0x11 ;  /* 0x0000000b080b7211 */ /* 0x000fe400078f88ff */
[----:B------:R-:W-:Y:S01]  /*0360*/  PRMT R9, R20, 0x9910, RZ ;  /* 0x0000991014097816 */ /* 0x000fe200000000ff */
[----:B------:R-:W-:Y:S01]  /*0370*/  IMAD R0, R0, 0x5556, RZ ;  /* 0x0000555600007824 */ /* 0x000fe200078e02ff */
[----:B------:R-:W-:-:S02]  /*0380*/  PRMT R8, R19, 0x9910, RZ ;  /* 0x0000991013087816 */ /* 0x000fc400000000ff */
[----:B------:R-:W-:Y:S01]  /*0390*/  PRMT R10, R18, 0x9910, RZ ;  /* 0x00009910120a7816 */ /* 0x000fe200000000ff */
[----:B------:R-:W-:Y:S01]  /*03a0*/  IMAD R9, R9, 0x5556, RZ ;  /* 0x0000555609097824 */ /* 0x000fe200078e02ff */
[----:B------:R-:W-:Y:S01]  /*03b0*/  SHF.R.S32.HI R23, RZ, 0x10, R3 ;  /* 0x00000010ff177819 */ /* 0x000fe20000011403 */
[----:B------:R-:W-:Y:S01]  /*03c0*/  IMAD R22, R8, 0x5556, RZ ;  /* 0x0000555608167824 */ /* 0x000fe200078e02ff */
[----:B------:R-:W-:Y:S01]  /*03d0*/  SHF.R.S32.HI R25, RZ, 0x10, R0 ;  /* 0x00000010ff197819 */ /* 0x000fe20000011400 */
[----:B------:R-:W-:Y:S01]  /*03e0*/  IMAD R10, R10, 0x5556, RZ ;  /* 0x000055560a0a7824 */ /* 0x000fe200078e02ff */
[----:B------:R-:W-:Y:S02]  /*03f0*/  LOP3.LUT R8, R23, 0xffff, RZ, 0xc0, !PT ;  /* 0x0000ffff17087812 */ /* 0x000fe400078ec0ff */
[----:B------:R-:W-:Y:S02]  /*0400*/  LOP3.LUT R0, R25, 0xffff, RZ, 0xc0, !PT ;  /* 0x0000ffff19007812 */ /* 0x000fe400078ec0ff */
[----:B------:R-:W-:-:S02]  /*0410*/  SHF.R.S32.HI R26, RZ, 0x10, R9 ;  /* 0x00000010ff1a7819 */ /* 0x000fc40000011409 */
[----:B------:R-:W-:Y:S02]  /*0420*/  LEA.HI R23, R8, R23, RZ, 0x11 ;  /* 0x0000001708177211 */ /* 0x000fe400078f88ff */
[----:B------:R-:W-:Y:S02]  /*0430*/  SHF.R.S32.HI R9, RZ, 0x10, R10 ;  /* 0x00000010ff097819 */ /* 0x000fe4000001140a */
[----:B------:R-:W-:Y:S02]  /*0440*/  LEA.HI R25, R0, R25, RZ, 0x11 ;  /* 0x0000001900197211 */ /* 0x000fe400078f88ff */
[----:B------:R-:W-:Y:S02]  /*0450*/  SHF.R.S32.HI R22, RZ, 0x10, R22 ;  /* 0x00000010ff167819 */ /* 0x000fe40000011416 */
[----:B------:R-:W-:Y:S02]  /*0460*/  PRMT R16, R23, 0x9910, RZ ;  /* 0x0000991017107816 */ /* 0x000fe400000000ff */
[----:B------:R-:W-:-:S02]  /*0470*/  LOP3.LUT R0, R9, 0xffff, RZ, 0xc0, !PT ;  /* 0x0000ffff09007812 */ /* 0x000fc400078ec0ff */
[----:B------:R-:W-:Y:S02]  /*0480*/  LOP3.LUT R3, R22, 0xffff, RZ, 0xc0, !PT ;  /* 0x0000ffff16037812 */ /* 0x000fe400078ec0ff */
[----:B------:R-:W-:Y:S01]  /*0490*/  LEA.HI R9, R0, R9, RZ, 0x11 ;  /* 0x0000000900097211 */ /* 0x000fe200078f88ff */
[----:B------:R-:W-:Y:S01]  /*04a0*/  IMAD R0, R16, 0x3, RZ ;  /* 0x0000000310007824 */ /* 0x000fe200078e02ff */
[----:B------:R-:W-:Y:S02]  /*04b0*/  LOP3.LUT R15, R26, 0xffff, RZ, 0xc0, !PT ;  /* 0x0000ffff1a0f7812 */ /* 0x000fe400078ec0ff */
[----:B------:R-:W-:Y:S01]  /*04c0*/  LEA.HI R22, R3, R22, RZ, 0x11 ;  /* 0x0000001603167211 */ /* 0x000fe200078f88ff */
[----:B------:R-:W-:Y:S01]  /*04d0*/  IMAD.MOV R0, RZ, RZ, -R0 ;  /* 0x000000ffff007224 */ /* 0x000fe200078e0a00 */
[----:B------:R-:W-:Y:S02]  /*04e0*/  LEA.HI R26, R15, R26, RZ, 0x11 ;  /* 0x0000001a0f1a7211 */ /* 0x000fe400078f88ff */
[----:B------:R-:W-:-:S02]  /*04f0*/  PRMT R24, R27, 0x9910, RZ ;  /* 0x000099101b187816 */ /* 0x000fc400000000ff */
[----:B------:R-:W-:Y:S02]  /*0500*/  PRMT R15, R22, 0x9910, RZ ;  /* 0x00009910160f7816 */ /* 0x000fe400000000ff */
[----:B------:R-:W-:Y:S02]  /*0510*/  PRMT R3, R26, 0x9910, RZ ;  /* 0x000099101a037816 */ /* 0x000fe400000000ff */
[----:B------:R-:W-:Y:S01]  /*0520*/  PRMT R31, R0, 0x7710, RZ ;  /* 0x00007710001f7816 */ /* 0x000fe200000000ff */
[----:B------:R-:W-:Y:S01]  /*0530*/  IMAD R8, R15, 0x3, RZ ;  /* 0x000000030f087824 */ /* 0x000fe200078e02ff */
[----:B------:R-:W-:Y:S01]  /*0540*/  SHF.R.S32.HI R0, RZ, 0xf, R24 ;  /* 0x0000000fff007819 */ /* 0x000fe20000011418 */
[----:B------:R-:W-:Y:S01]  /*0550*/  IMAD R10, R3, 0x3, RZ ;  /* 0x00000003030a7824 */ /* 0x000fe200078e02ff */
[----:B------:R-:W-:Y:S01]  /*0560*/  PRMT R29, R9, 0x9910, RZ ;  /* 0x00009910091d7816 */ /* 0x000fe200000000ff */
[----:B------:R-:W-:Y:S01]  /*0570*/  IMAD.MOV R8, RZ, RZ, -R8 ;  /* 0x000000ffff087224 */ /* 0x000fe200078e0a08 */
[----:B------:R-:W-:Y:S01]  /*0580*/  LOP3.LUT R0, R0, 0xffff, RZ, 0xc0, !PT ;  /* 0x0000ffff00007812 */ /* 0x000fe200078ec0ff */
[----:B------:R-:W-:Y:S01]  /*0590*/  IMAD.MOV R10, RZ, RZ, -R10 ;  /* 0x000000ffff0a7224 */ /* 0x000fe200078e0a0a */
[----:B------:R-:W-:Y:S01]  /*05a0*/  ISETP.GE.U32.AND P4, PT, R14, 0xc0, PT ;  /* 0x000000c00e00780c */ /* 0x000fe20003f86070 */
[----:B------:R-:W-:Y:S01]  /*05b0*/  IMAD R17, R29, 0x3, RZ ;  /* 0x000000031d117824 */ /* 0x000fe200078e02ff */
[----:B------:R-:W-:Y:S01]  /*05c0*/  LEA.HI R0, R0, R27, RZ, 0x16 ;  /* 0x0000001b00007211 */ /* 0x000fe200078fb0ff */
[----:B------:R-:W-:Y:S01]  /*05d0*/  IMAD.IADD R14, R14, 0x1, R31 ;  /* 0x000000010e0e7824 */ /* 0x000fe200078e021f */
[----:B------:R-:W-:Y:S01]  /*05e0*/  PRMT R8, R8, 0x7710, RZ ;  /* 0x0000771008087816 */ /* 0x000fe200000000ff */
[----:B------:R-:W-:Y:S01]  /*05f0*/  IMAD.MOV R31, RZ, RZ, -R17 ;  /* 0x000000ffff1f7224 */ /* 0x000fe200078e0a11 */
[----:B------:R-:W-:-:S02]  /*0600*/  PRMT R17, R10, 0x7710, RZ ;  /* 0x000077100a117816 */ /* 0x000fc400000000ff */
[----:B------:R-:W-:Y:S01]  /*0610*/  LOP3.LUT R0, R0, 0xffc0, RZ, 0xc0, !PT ;  /* 0x0000ffc000007812 */ /* 0x000fe200078ec0ff */
[----:B------:R-:W-:Y:S01]  /*0620*/  IMAD.IADD R19, R19, 0x1, R8 ;  /* 0x0000000113137824 */ /* 0x000fe200078e0208 */
[----:B------:R-:W-:Y:S01]  /*0630*/  PRMT R8, R12, 0x9910, RZ ;  /* 0x000099100c087816 */ /* 0x000fe200000000ff */
[----:B------:R-:W-:Y:S01]  /*0640*/  IMAD.IADD R20, R20, 0x1, R17 ;  /* 0x0000000114147824 */ /* 0x000fe200078e0211 */
[----:B------:R-:W-:Y:S01]  /*0650*/  PRMT R17, R6, 0x9910, RZ ;  /* 0x0000991006117816 */ /* 0x000fe200000000ff */
[----:B------:R-:W-:Y:S01]  /*0660*/  IMAD.MOV R10, RZ, RZ, -R0 ;  /* 0x000000ffff0a7224 */ /* 0x000fe200078e0a00 */
[----:B------:R-:W-:Y:S01]  /*0670*/  PRMT R32, R11, 0x9910, RZ ;  /* 0x000099100b207816 */ /* 0x000fe200000000ff */
[----:B------:R-:W-:Y:S01]  /*0680*/  IMAD.MOV.U32 R0, RZ, RZ, R8 ;  /* 0x000000ffff007224 */ /* 0x000fe200078e0008 */
[----:B------:R-:W-:Y:S01]  /*0690*/  PRMT R30, R25, 0x9910, RZ ;  /* 0x00009910191e7816 */ /* 0x000fe200000000ff */
[----:B------:R-:W-:Y:S01]  /*06a0*/  IMAD.MOV.U32 R8, RZ, RZ, R17 ;  /* 0x000000ffff087224 */ /* 0x000fe200078e0011 */
[----:B------:R-:W-:-:S02]  /*06b0*/  PRMT R10, R10, 0x7710, RZ ;  /* 0x000077100a0a7816 */ /* 0x000fc400000000ff */
[----:B------:R-:W-:Y:S01]  /*06c0*/  SHF.R.S32.HI R17, RZ, 0xf, R32 ;  /* 0x0000000fff117819 */ /* 0x000fe20000011420 */
[----:B------:R-:W-:Y:S01]  /*06d0*/  IMAD R32, R32, 0x3, RZ ;  /* 0x0000000320207824 */ /* 0x000fe200078e02ff */
[----:B------:R-:W-:Y:S01]  /*06e0*/  PRMT R31, R31, 0x7710, RZ ;  /* 0x000077101f1f7816 */ /* 0x000fe200000000ff */
[----:B------:R-:W-:Y:S01]  /*06f0*/  IMAD.IADD R27, R27, 0x1, R10 ;  /* 0x000000011b1b7824 */ /* 0x000fe200078e020a */
[----:B------:R-:W-:Y:S01]  /*0700*/  SHF.R.S32.HI R28, RZ, 0xf, R8 ;  /* 0x0000000fff1c7819 */ /* 0x000fe20000011408 */
[----:B------:R-:W-:Y:S01]  /*0710*/  IMAD.MOV.U32 R10, RZ, RZ, R30 ;  /* 0x000000ffff0a7224 */ /* 0x000fe200078e001e */
[----:B------:R-:W-:Y:S01]  /*0720*/  LOP3.LUT R30, R17, 0xffff, RZ, 0xc0, !PT ;  /* 0x0000ffff111e7812 */ /* 0x000fe200078ec0ff */
[----:B------:R-:W-:Y:S01]  /*0730*/  IMAD.IADD R18, R18, 0x1, R31 ;  /* 0x0000000112127824 */ /* 0x000fe200078e021f */
[----:B------:R-:W-:Y:S01]  /*0740*/  LOP3.LUT R17, R28, 0xffff, RZ, 0xc0, !PT ;  /* 0x0000ffff1c117812 */ /* 0x000fe200078ec0ff */
[----:B------:R-:W-:Y:S01]  /*0750*/  IMAD R31, R0, 0x5556, RZ ;  /* 0x00005556001f7824 */ /* 0x000fe200078e02ff */
[----:B------:R-:W-:Y:S01]  /*0760*/  SHF.R.S32.HI R28, RZ, 0xf, R10 ;  /* 0x0000000fff1c7819 */ /* 0x000fe2000001140a */
[----:B------:R-:W-:Y:S01]  /*0770*/  IMAD R10, R10, 0x3, RZ ;  /* 0x000000030a0a7824 */ /* 0x000fe200078e02ff */
[----:B------:R-:W-:-:S02]  /*0780*/  LEA.HI R0, R30, R11, RZ, 0x16 ;  /* 0x0000000b1e007211 */ /* 0x000fc400078fb0ff */
[----:B------:R-:W-:Y:S02]  /*0790*/  LEA.HI R17, R17, R6, RZ, 0x16 ;  /* 0x0000000611117211 */ /* 0x000fe400078fb0ff */
[----:B------:R-:W-:Y:S02]  /*07a0*/  LOP3.LUT R28, R28, 0xffff, RZ, 0xc0, !PT ;  /* 0x0000ffff1c1c7812 */ /* 0x000fe400078ec0ff */
[----:B------:R-:W-:Y:S02]  /*07b0*/  LOP3.LUT R0, R0, 0xffc0, RZ, 0xc0, !PT ;  /* 0x0000ffc000007812 */ /* 0x000fe400078ec0ff */
[----:B------:R-:W-:Y:S02]  /*07c0*/  LOP3.LUT R17, R17, 0xffc0, RZ, 0xc0, !PT ;  /* 0x0000ffc011117812 */ /* 0x000fe400078ec0ff */
[----:B------:R-:W-:Y:S01]  /*07d0*/  SHF.R.S32.HI R31, RZ, 0x10, R31 ;  /* 0x00000010ff1f7819 */ /* 0x000fe2000001141f */
[----:B------:R-:W-:Y:S01]  /*07e0*/  IMAD.MOV R30, RZ, RZ, -R0 ;  /* 0x000000ffff1e7224 */ /* 0x000fe200078e0a00 */
[----:B------:R-:W-:Y:S01]  /*07f0*/  LEA.HI R28, R28, R25, RZ, 0x16 ;  /* 0x000000191c1c7211 */ /* 0x000fe200078fb0ff */
[----:B------:R-:W-:Y:S01]  /*0800*/  IMAD.MOV R17, RZ, RZ, -R17 ;  /* 0x000000ffff117224 */ /* 0x000fe200078e0a11 */
[----:B------:R-:W-:-:S02]  /*0810*/  LOP3.LUT R0, R31, 0xffff, RZ, 0xc0, !PT ;  /* 0x0000ffff1f007812 */ /* 0x000fc400078ec0ff */
[----:B------:R-:W-:Y:S02]  /*0820*/  LOP3.LUT R28, R28, 0xffc0, RZ, 0xc0, !PT ;  /* 0x0000ffc01c1c7812 */ /* 0x000fe400078ec0ff */
[----:B------:R-:W-:Y:S02]  /*0830*/  PRMT R30, R30, 0x7710, RZ ;  /* 0x000077101e1e7816 */ /* 0x000fe400000000ff */
[----:B------:R-:W-:Y:S01]  /*0840*/  LEA.HI R31, R0, R31, RZ, 0x11 ;  /* 0x0000001f001f7211 */ /* 0x000fe200078f88ff */
[----:B------:R-:W-:Y:S01]  /*0850*/  IMAD.MOV R28, RZ, RZ, -R28 ;  /* 0x000000ffff1c7224 */ /* 0x000fe200078e0a1c */
[----:B------:R-:W-:Y:S01]  /*0860*/  PRMT R17, R17, 0x7710, RZ ;  /* 0x0000771011117816 */ /* 0x000fe200000000ff */
[----:B------:R-:W-:Y:S01]  /*0870*/  IMAD.IADD R11, R11, 0x1, R30 ;  /* 0x000000010b0b7824 */ /* 0x000fe200078e021e */
[----:B------:R-:W-:Y:S01]  /*0880*/  PRMT R30, R31, 0x9910, RZ ;  /* 0x000099101f1e7816 */ /* 0x000fe200000000ff */
[----:B------:R-:W-:Y:S01]  /*0890*/  VIADD R0, R4, 0xffffff40 ;  /* 0xffffff4004007836 */ /* 0x000fe20000000000 */
[----:B------:R-:W-:Y:S01]  /*08a0*/  PRMT R28, R28, 0x7710, RZ ;  /* 0x000077101c1c7816 */ /* 0x000fe200000000ff */
[----:B------:R-:W-:Y:S01]  /*08b0*/  IMAD.IADD R6, R6, 0x1, R17 ;  /* 0x0000000106067824 */ /* 0x000fe200078e0211 */
[----:B------:R-:W-:Y:S01]  /*08c0*/  SHF.R.S32.HI R17, RZ, 0xf, R30 ;  /* 0x0000000fff117819 */ /* 0x000fe2000001141e */
[----:B------:R-:W-:Y:S01]  /*08d0*/  IMAD R30, R30, 0x3, RZ ;  /* 0x000000031e1e7824 */ /* 0x000fe200078e02ff */
[----:B------:R-:W-:Y:S01]  /*08e0*/  PRMT R33, R0, 0x9910, RZ ;  /* 0x0000991000217816 */ /* 0x000fe200000000ff */
[----:B------:R-:W-:Y:S01]  /*08f0*/  IMAD.IADD R25, R25, 0x1, R28 ;  /* 0x0000000119197824 */ /* 0x000fe200078e021c */
[----:B------:R-:W-:Y:S01]  /*0900*/  LOP3.LUT R28, R17, 0xffff, RZ, 0xc0, !PT ;  /* 0x0000ffff111c7812 */ /* 0x000fe200078ec0ff */
[----:B------:R-:W-:Y:S01]  /*0910*/  IMAD.MOV R30, RZ, RZ, -R30 ;  /* 0x000000ffff1e7224 */ /* 0x000fe200078e0a1e */
[----:B------:R-:W-:Y:S01]  /*0920*/  SHF.R.S32.HI R15, RZ, 0xf, R15 ;  /* 0x0000000fff0f7819 */ /* 0x000fe2000001140f */
[----:B------:R-:W-:Y:S01]  /*0930*/  IMAD R33, R33, 0x5556, RZ ;  /* 0x0000555621217824 */ /* 0x000fe200078e02ff */
[----:B------:R-:W-:-:S02]  /*0940*/  LEA.HI R17, R28, R31, RZ, 0x16 ;  /* 0x0000001f1c117211 */ /* 0x000fc400078fb0ff */
[----:B------:R-:W-:Y:S02]  /*0950*/  SHF.R.S32.HI R28, RZ, 0xf, R16 ;  /* 0x0000000fff1c7819 */ /* 0x000fe40000011410 */
[----:B------:R-:W-:Y:S02]  /*0960*/  LOP3.LUT R17, R17, 0xffc0, RZ, 0xc0, !PT ;  /* 0x0000ffc011117812 */ /* 0x000fe400078ec0ff */
[----:B------:R-:W-:Y:S02]  /*0970*/  SHF.R.S32.HI R16, RZ, 0x10, R33 ;  /* 0x00000010ff107819 */ /* 0x000fe40000011421 */
[----:B------:R-:W-:Y:S01]  /*0980*/  LOP3.LUT R28, R28, 0xffff, RZ, 0xc0, !PT ;  /* 0x0000ffff1c1c7812 */ /* 0x000fe200078ec0ff */
[----:B------:R-:W-:Y:S01]  /*0990*/  IMAD.MOV R33, RZ, RZ, -R17 ;  /* 0x000000ffff217224 */ /* 0x000fe200078e0a11 */
[----:B------:R-:W-:Y:S02]  /*09a0*/  LOP3.LUT R17, R16, 0xffff, RZ, 0xc0, !PT ;  /* 0x0000ffff10117812 */ /* 0x000fe400078ec0ff */
[----:B------:R-:W-:-:S02]  /*09b0*/  LEA.HI R28, R28, R23, RZ, 0x16 ;  /* 0x000000171c1c7211 */ /* 0x000fc400078fb0ff */
[----:B------:R-:W-:Y:S02]  /*09c0*/  LEA.HI R17, R17, R16, RZ, 0x11 ;  /* 0x0000001011117211 */ /* 0x000fe400078f88ff */
[----:B------:R-:W-:Y:S01]  /*09d0*/  PRMT R16, R33, 0x7710, RZ ;  /* 0x0000771021107816 */ /* 0x000fe200000000ff */
[----:B------:R-:W-:Y:S01]  /*09e0*/  VIADD R33, R4, 0xfffffe80 ;  /* 0xfffffe8004217836 */ /* 0x000fe20000000000 */
[----:B------:R-:W-:Y:S02]  /*09f0*/  LOP3.LUT R28, R28, 0xffc0, RZ, 0xc0, !PT ;  /* 0x0000ffc01c1c7812 */ /* 0x000fe400078ec0ff */
[----:B------:R-:W-:Y:S01]  /*0a00*/  SHF.R.S32.HI R3, RZ, 0xf, R3 ;  /* 0x0000000fff037819 */ /* 0x000fe20000011403 */
[----:B------:R-:W-:Y:S01]  /*0a10*/  IMAD.IADD R31, R31, 0x1, R16 ;  /* 0x000000011f1f7824 */ /* 0x000fe200078e0210 */
[----:B------:R-:W-:Y:S01]  /*0a20*/  PRMT R34, R33, 0x9910, RZ ;  /* 0x0000991021227816 */ /* 0x000fe200000000ff */
[----:B------:R-:W-:Y:S01]  /*0a30*/  IMAD.MOV R16, RZ, RZ, -R28 ;  /* 0x000000ffff107224 */ /* 0x000fe200078e0a1c */
[----:B------:R-:W-:-:S02]  /*0a40*/  PRMT R28, R17, 0x9910, RZ ;  /* 0x00009910111c7816 */ /* 0x000fc400000000ff */
[----:B------:R-:W-:Y:S02]  /*0a50*/  SHF.R.S32.HI R29, RZ, 0xf, R29 ;  /* 0x0000000fff1d7819 */ /* 0x000fe4000001141d */
[----:B------:R-:W-:Y:S02]  /*0a60*/  PRMT R16, R16, 0x7710, RZ ;  /* 0x0000771010107816 */ /* 0x000fe400000000ff */
[----:B------:R-:W-:Y:S02]  /*0a70*/  PRMT R31, R31, 0x9910, RZ ;  /* 0x000099101f1f7816 */ /* 0x000fe400000000ff */
[----:B------:R-:W-:Y:S01]  /*0a80*/  PRMT R18, R18, 0x9910, RZ ;  /* 0x0000991012127816 */ /* 0x000fe200000000ff */
[----:B------:R-:W-:Y:S01]  /*0a90*/  IMAD.IADD R23, R23, 0x1, R16 ;  /* 0x0000000117177824 */ /* 0x000fe200078e0210 */
[----:B------:R-:W-:Y:S01]  /*0aa0*/  SHF.R.S32.HI R16, RZ, 0xf, R28 ;  /* 0x0000000fff107819 */ /* 0x000fe2000001141c */
[----:B------:R-:W-:Y:S01]  /*0ab0*/  IMAD R31, R31, 0x9, RZ ;  /* 0x000000091f1f7824 */ /* 0x000fe200078e02ff */
[----:B------:R-:W-:Y:S01]  /*0ac0*/  ISETP.GE.AND P2, PT, R2, 0xc0, PT ;  /* 0x000000c00200780c */ /* 0x000fe20003f46270 */
[----:B------:R-:W-:Y:S01]  /*0ad0*/  IMAD R28, R28, 0x3, RZ ;  /* 0x000000031c1c7824 */ /* 0x000fe200078e02ff */
[----:B------:R-:W-:-:S02]  /*0ae0*/  LOP3.LUT R16, R16, 0xffff, RZ, 0xc0, !PT ;  /* 0x0000ffff10107812 */ /* 0x000fc400078ec0ff */
[----:B------:R-:W-:Y:S02]  /*0af0*/  ISETP.GT.AND P0, PT, R2, 0x17f, PT ;  /* 0x0000017f0200780c */ /* 0x000fe40003f04270 */
[----:B------:R-:W-:-:S04]  /*0b00*/  LEA.HI R16, R16, R17, RZ, 0x16 ;  /* 0x0000001110107211 */ /* 0x000fc800078fb0ff */
[----:B------:R-:W-:-:S05]  /*0b10*/  LOP3.LUT R16, R16, 0xffc0, RZ, 0xc0, !PT ;  /* 0x0000ffc010107812 */ /* 0x000fca00078ec0ff */
[----:B------:R-:W-:Y:S02]  /*0b20*/  IMAD.MOV R35, RZ, RZ, -R16 ;  /* 0x000000ffff237224 */ /* 0x000fe400078e0a10 */
[----:B------:R-:W-:-:S03]  /*0b30*/  IMAD R16, R34, 0x5556, RZ ;  /* 0x0000555622107824 */ /* 0x000fc600078e02ff */
[----:B------:R-:W-:Y:S02]  /*0b40*/  PRMT R34, R35, 0x7710, RZ ;  /* 0x0000771023227816 */ /* 0x000fe400000000ff */
[----:B------:R-:W-:Y:S02]  /*0b50*/  LOP3.LUT R35, R15, 0xffff, RZ, 0xc0, !PT ;  /* 0x0000ffff0f237812 */ /* 0x000fe400078ec0ff */
[----:B------:R-:W-:Y:S01]  /*0b60*/  SHF.R.S32.HI R15, RZ, 0x10, R16 ;  /* 0x00000010ff0f7819 */ /* 0x000fe20000011410 */
[----:B------:R-:W-:Y:S01]  /*0b70*/  IMAD.IADD R17, R17, 0x1, R34 ;  /* 0x0000000111117824 */ /* 0x000fe200078e0222 */
[----:B------:R-:W-:Y:S02]  /*0b80*/  LEA.HI R16, R35, R22, RZ, 0x16 ;  /* 0x0000001623107211 */ /* 0x000fe400078fb0ff */
[----:B------:R-:W-:Y:S02]  /*0b90*/  LOP3.LUT R34, R15, 0xffff, RZ, 0xc0, !PT ;  /* 0x0000ffff0f227812 */ /* 0x000fe400078ec0ff */
[----:B------:R-:W-:-:S02]  /*0ba0*/  LOP3.LUT R16, R16, 0xffc0, RZ, 0xc0, !PT ;  /* 0x0000ffc010107812 */ /* 0x000fc400078ec0ff */
[----:B------:R-:W-:Y:S02]  /*0bb0*/  LEA.HI R15, R34, R15, RZ, 0x11 ;  /* 0x0000000f220f7211 */ /* 0x000fe400078f88ff */
[----:B------:R-:W-:Y:S01]  /*0bc0*/  PRMT R17, R17, 0x9910, RZ ;  /* 0x0000991011117816 */ /* 0x000fe200000000ff */
[----:B------:R-:W-:Y:S01]  /*0bd0*/  IMAD.MOV R35, RZ, RZ, -R16 ;  /* 0x000000ffff237224 */ /* 0x000fe200078e0a10 */
[----:B------:R-:W-:-:S04]  /*0be0*/  PRMT R16, R15, 0x9910, RZ ;  /* 0x000099100f107816 */ /* 0x000fc800000000ff */
[----:B------:R-:W-:Y:S01]  /*0bf0*/  PRMT R35, R35, 0x7710, RZ ;  /* 0x0000771023237816 */ /* 0x000fe200000000ff */
[----:B------:R-:W-:Y:S01]  /*0c00*/  IMAD R34, R16, 0x3, RZ ;  /* 0x0000000310227824 */ /* 0x000fe200078e02ff */
[----:B------:R-:W-:-:S03]  /*0c10*/  SHF.R.S32.HI R16, RZ, 0xf, R16 ;  /* 0x0000000fff107819 */ /* 0x000fc60000011410 */
[----:B------:R-:W-:Y:S02]  /*0c20*/  IMAD.IADD R22, R22, 0x1, R35 ;  /* 0x0000000116167824 */ /* 0x000fe400078e0223 */
[----:B------:R-:W-:Y:S02]  /*0c30*/  IMAD.MOV R35, RZ, RZ, -R34 ;  /* 0x000000ffff237224 */ /* 0x000fe400078e0a22 */
[----:B------:R-:W-:Y:S01]  /*0c40*/  IMAD R34, R8, 0x3, RZ ;  /* 0x0000000308227824 */ /* 0x000fe200078e02ff */
[----:B------:R-:W-:Y:S01]  /*0c50*/  PRMT R38, R22, 0x9910, RZ ;  /* 0x0000991016267816 */ /* 0x000fe200000000ff */
[----:B------:R-:W-:Y:S01]  /*0c60*/  IMAD.MOV.U32 R22, RZ, RZ, R17 ;  /* 0x000000ffff167224 */ /* 0x000fe200078e0011 */
[----:B------:R-:W-:Y:S01]  /*0c70*/  PRMT R8, R35, 0x7710, RZ ;  /* 0x0000771023087816 */ /* 0x000fe200000000ff */
[----:B------:R-:W-:Y:S02]  /*0c80*/  IMAD.MOV R34, RZ, RZ, -R34 ;  /* 0x000000ffff227224 */ /* 0x000fe400078e0a22 */
[----:B------:R-:W-:-:S02]  /*0c90*/  VIADD R35, R21, 0xfffffe80 ;  /* 0xfffffe8015237836 */ /* 0x000fc40000000000 */
[----:B------:R-:W-:Y:S01]  /*0ca0*/  IMAD.IADD R8, R33, 0x1, R8 ;  /* 0x0000000121087824 */ /* 0x000fe200078e0208 */
[----:B------:R-:W-:Y:S01]  /*0cb0*/  PRMT R34, R34, 0x7710, RZ ;  /* 0x0000771022227816 */ /* 0x000fe200000000ff */
[----:B------:R-:W-:Y:S01]  /*0cc0*/  IMAD.MOV.U32 R17, RZ, RZ, 0x3 ;  /* 0x00000003ff117424 */ /* 0x000fe200078e00ff */
[----:B------:R-:W-:-:S03]  /*0cd0*/  LOP3.LUT R33, R3, 0xffff, RZ, 0xc0, !PT ;  /* 0x0000ffff03217812 */ /* 0x000fc600078ec0ff */
[----:B------:R-:W-:Y:S01]  /*0ce0*/  IMAD.IADD R3, R21, 0x1, R34 ;  /* 0x0000000115037824 */ /* 0x000fe200078e0222 */
[----:B------:R-:W-:Y:S02]  /*0cf0*/  LEA.HI R21, R33, R26, RZ, 0x16 ;  /* 0x0000001a21157211 */ /* 0x000fe400078fb0ff */
[----:B------:R-:W-:Y:S02]  /*0d00*/  PRMT R33, R35, 0x9910, RZ ;  /* 0x0000991023217816 */ /* 0x000fe400000000ff */
[----:B------:R-:W-:-:S03]  /*0d10*/  LOP3.LUT R21, R21, 0xffc0, RZ, 0xc0, !PT ;  /* 0x0000ffc015157812 */ /* 0x000fc600078ec0ff */
[----:B------:R-:W-:Y:S02]  /*0d20*/  IMAD R33, R33, 0x5556, RZ ;  /* 0x0000555621217824 */ /* 0x000fe400078e02ff */
[----:B------:R-:W-:-:S03]  /*0d30*/  IMAD.MOV R21, RZ, RZ, -R21 ;  /* 0x000000ffff157224 */ /* 0x000fc600078e0a15 */
[----:B------:R-:W-:Y:S02]  /*0d40*/  SHF.R.S32.HI R33, RZ, 0x10, R33 ;  /* 0x00000010ff217819 */ /* 0x000fe40000011421 */
[----:B------:R-:W-:Y:S02]  /*0d50*/  PRMT R21, R21, 0x7710, RZ ;  /* 0x0000771015157816 */ /* 0x000fe400000000ff */
[----:B------:R-:W-:-:S03]  /*0d60*/  LOP3.LUT R34, R33, 0xffff, RZ, 0xc0, !PT ;  /* 0x0000ffff21227812 */ /* 0x000fc600078ec0ff */
[----:B------:R-:W-:Y:S01]  /*0d70*/  IMAD.IADD R21, R26, 0x1, R21 ;  /* 0x000000011a157824 */ /* 0x000fe200078e0215 */
[----:B------:R-:W-:Y:S01]  /*0d80*/  LOP3.LUT R26, R29, 0xffff, RZ, 0xc0, !PT ;  /* 0x0000ffff1d1a7812 */ /* 0x000fe200078ec0ff */
[----:B------:R-:W-:Y:S01]  /*0d90*/  IMAD.MOV R29, RZ, RZ, -R10 ;  /* 0x000000ffff1d7224 */ /* 0x000fe200078e0a0a */
[----:B------:R-:W-:Y:S02]  /*0da0*/  LOP3.LUT R10, R16, 0xffff, RZ, 0xc0, !PT ;  /* 0x0000ffff100a7812 */ /* 0x000fe400078ec0ff */
[----:B------:R-:W-:Y:S02]  /*0db0*/  LEA.HI R26, R26, R9, RZ, 0x16 ;  /* 0x000000091a1a7211 */ /* 0x000fe400078fb0ff */
[----:B------:R-:W-:Y:S02]  /*0dc0*/  LEA.HI R10, R10, R15, RZ, 0x16 ;  /* 0x0000000f0a0a7211 */ /* 0x000fe400078fb0ff */
[----:B------:R-:W-:Y:S02]  /*0dd0*/  LOP3.LUT R26, R26, 0xffc0, RZ, 0xc0, !PT ;  /* 0x0000ffc01a1a7812 */ /* 0x000fe400078ec0ff */
[----:B------:R-:W-:-:S02]  /*0de0*/  LEA.HI R33, R34, R33, RZ, 0x11 ;  /* 0x0000002122217211 */ /* 0x000fc400078f88ff */
[----:B------:R-:W-:Y:S01]  /*0df0*/  PRMT R16, R29, 0x7710, RZ ;  /* 0x000077101d107816 */ /* 0x000fe200000000ff */
[----:B------:R-:W-:Y:S01]  /*0e00*/  IMAD.MOV R26, RZ, RZ, -R26 ;  /* 0x000000ffff1a7224 */ /* 0x000fe200078e0a1a */
[----:B------:R-:W-:Y:S02]  /*0e10*/  LOP3.LUT R10, R10, 0xffc0, RZ, 0xc0, !PT ;  /* 0x0000ffc00a0a7812 */ /* 0x000fe400078ec0ff */
[----:B------:R-:W-:Y:S01]  /*0e20*/  PRMT R34, R33, 0x9910, RZ ;  /* 0x0000991021227816 */ /* 0x000fe200000000ff */
[----:B------:R-:W-:Y:S01]  /*0e30*/  IMAD.IADD R29, R5, 0x1, R16 ;  /* 0x00000001051d7824 */ /* 0x000fe200078e0210 */
[----:B------:R-:W-:Y:S01]  /*0e40*/  PRMT R26, R26, 0x7710, RZ ;  /* 0x000077101a1a7816 */ /* 0x000fe200000000ff */
[----:B------:R-:W-:Y:S01]  /*0e50*/  IMAD.MOV R16, RZ, RZ, -R10 ;  /* 0x000000ffff107224 */ /* 0x000fe200078e0a0a */
[----:B------:R-:W-:Y:S01]  /*0e60*/  PRMT R40, R21, 0x9910, RZ ;  /* 0x0000991015287816 */ /* 0x000fe200000000ff */
[----:B------:R-:W-:Y:S02]  /*0e70*/  VIADD R5, R5, 0xfffffe80 ;  /* 0xfffffe8005057836 */ /* 0x000fe40000000000 */
[----:B------:R-:W-:Y:S01]  /*0e80*/  IMAD.IADD R26, R9, 0x1, R26 ;  /* 0x00000001091a7824 */ /* 0x000fe200078e021a */
[----:B------:R-:W-:Y:S01]  /*0e90*/  PRMT R16, R16, 0x7710, RZ ;  /* 0x0000771010107816 */ /* 0x000fe200000000ff */
[----:B------:R-:W-:Y:S01]  /*0ea0*/  IMAD R9, R34, 0x3, RZ ;  /* 0x0000000322097824 */ /* 0x000fe200078e02ff */
[----:B------:R-:W-:Y:S01]  /*0eb0*/  SHF.R.S32.HI R34, RZ, 0xf, R34 ;  /* 0x0000000fff227819 */ /* 0x000fe20000011422 */
[----:B------:R-:W-:Y:S01]  /*0ec0*/  IMAD R21, R22, 0x9, R17 ;  /* 0x0000000916157824 */ /* 0x000fe200078e0211 */
[----:B------:R-:W-:Y:S01]  /*0ed0*/  PRMT R10, R5, 0x9910, RZ ;  /* 0x00009910050a7816 */ /* 0x000fe200000000ff */
[----:B------:R-:W-:Y:S01]  /*0ee0*/  IMAD.IADD R15, R15, 0x1, R16 ;  /* 0x000000010f0f7824 */ /* 0x000fe200078e0210 */
[----:B------:R-:W-:Y:S01]  /*0ef0*/  LOP3.LUT R34, R34, 0xffff, RZ, 0xc0, !PT ;  /* 0x0000ffff22227812 */ /* 0x000fe200078ec0ff */
[----:B------:R-:W-:-:S02]  /*0f00*/  IMAD.MOV R9, RZ, RZ, -R9 ;  /* 0x000000ffff097224 */ /* 0x000fc400078e0a09 */
[----:B------:R-:W-:Y:S01]  /*0f10*/  IMAD R10, R10, 0x5556, RZ ;  /* 0x000055560a0a7824 */ /* 0x000fe200078e02ff */
[----:B------:R-:W-:Y:S01]  /*0f20*/  LEA.HI R16, R34, R33, RZ, 0x16 ;  /* 0x0000002122107211 */ /* 0x000fe200078fb0ff */
[--C-:B------:R-:W-:Y:S01]  /*0f30*/  IMAD R22, R38, 0x9, R17.reuse ;  /* 0x0000000926167824 */ /* 0x100fe200078e0211 */
[----:B------:R-:W-:Y:S02]  /*0f40*/  PRMT R36, R9, 0x7710, RZ ;  /* 0x0000771009247816 */ /* 0x000fe400000000ff */
[----:B------:R-:W-:Y:S02]  /*0f50*/  LOP3.LUT R16, R16, 0xffc0, RZ, 0xc0, !PT ;  /* 0x0000ffc010107812 */ /* 0x000fe400078ec0ff */
[----:B------:R-:W-:Y:S01]  /*0f60*/  SHF.R.S32.HI R10, RZ, 0x10, R10 ;  /* 0x00000010ff0a7819 */ /* 0x000fe2000001140a */
[----:B------:R-:W-:Y:S01]  /*0f70*/  IMAD.IADD R9, R35, 0x1, R36 ;  /* 0x0000000123097824 */ /* 0x000fe200078e0224 */
[----:B------:R-:W-:Y:S01]  /*0f80*/  PRMT R34, R23, 0x9910, RZ ;  /* 0x0000991017227816 */ /* 0x000fe200000000ff */
[----:B------:R-:W-:Y:S01]  /*0f90*/  IMAD.MOV R16, RZ, RZ, -R16 ;  /* 0x000000ffff107224 */ /* 0x000fe200078e0a10 */
[----:B------:R-:W-:Y:S01]  /*0fa0*/  LOP3.LUT R35, R10, 0xffff, RZ, 0xc0, !PT ;  /* 0x0000ffff0a237812 */ /* 0x000fe200078ec0ff */
[--C-:B------:R-:W-:Y:S01]  /*0fb0*/  IMAD R23, R40, 0x9, R17.reuse ;  /* 0x0000000928177824 */ /* 0x100fe200078e0211 */
[----:B------:R-:W-:Y:S01]  /*0fc0*/  PRMT R36, R26, 0x9910, RZ ;  /* 0x000099101a247816 */ /* 0x000fe200000000ff */
[----:B------:R-:W-:Y:S01]  /*0fd0*/  IMAD R26, R34, 0x9, R17 ;  /* 0x00000009221a7824 */ /* 0x000fe200078e0211 */
[----:B------:R-:W-:-:S02]  /*0fe0*/  PRMT R16, R16, 0x7710, RZ ;  /* 0x0000771010107816 */ /* 0x000fc400000000ff */
[----:B------:R-:W-:Y:S01]  /*0ff0*/  LEA.HI R10, R35, R10, RZ, 0x11 ;  /* 0x0000000a230a7211 */ /* 0x000fe200078f88ff */
[----:B------:R-:W-:Y:S01]  /*1000*/  IMAD R17, R36, 0x9, R17 ;  /* 0x0000000924117824 */ /* 0x000fe200078e0211 */
[----:B------:R-:W-:Y:S01]  /*1010*/  PRMT R35, R30, 0x7710, RZ ;  /* 0x000077101e237816 */ /* 0x000fe200000000ff */
[----:B------:R-:W-:Y:S01]  /*1020*/  IMAD.IADD R16, R33, 0x1, R16 ;  /* 0x0000000121107824 */ /* 0x000fe200078e0210 */
[----:B------:R-:W-:Y:S02]  /*1030*/  PRMT R33, R10, 0x9910, RZ ;  /* 0x000099100a217816 */ /* 0x000fe400000000ff */
[----:B------:R-:W-:Y:S01]  /*1040*/  PRMT R23, R23, 0x9910, RZ ;  /* 0x0000991017177816 */ /* 0x000fe200000000ff */
[----:B------:R-:W-:Y:S01]  /*1050*/  IMAD.IADD R30, R12, 0x1, R35 ;  /* 0x000000010c1e7824 */ /* 0x000fe200078e0223 */
[----:B------:R-:W-:Y:S01]  /*1060*/  PRMT R15, R15, 0x9910, RZ ;  /* 0x000099100f0f7816 */ /* 0x000fe200000000ff */
[----:B------:R-:W-:Y:S01]  /*1070*/  IMAD R34, R33, 0x3, RZ ;  /* 0x0000000321227824 */ /* 0x000fe200078e02ff */
[----:B------:R-:W-:-:S02]  /*1080*/  SHF.R.S32.HI R33, RZ, 0xf, R33 ;  /* 0x0000000fff217819 */ /* 0x000fc40000011421 */
[----:B------:R-:W-:Y:S01]  /*1090*/  PRMT R30, R30, 0x9910, RZ ;  /* 0x000099101e1e7816 */ /* 0x000fe200000000ff */
[----:B------:R-:W-:Y:S01]  /*10a0*/  IMAD.MOV R34, RZ, RZ, -R34 ;  /* 0x000000ffff227224 */ /* 0x000fe200078e0a22 */
[----:B------:R-:W-:Y:S02]  /*10b0*/  LOP3.LUT R33, R33, 0xffff, RZ, 0xc0, !PT ;  /* 0x0000ffff21217812 */ /* 0x000fe400078ec0ff */
[----:B------:R-:W-:Y:S02]  /*10c0*/  PRMT R17, R17, 0x9910, RZ ;  /* 0x0000991011117816 */ /* 0x000fe400000000ff */
[----:B------:R-:W-:Y:S02]  /*10d0*/  PRMT R34, R34, 0x7710, RZ ;  /* 0x0000771022227816 */ /* 0x000fe400000000ff */
[----:B------:R-:W-:Y:S02]  /*10e0*/  LEA.HI R33, R33, R10, RZ, 0x16 ;  /* 0x0000000a21217211 */ /* 0x000fe400078fb0ff */
[----:B------:R-:W-:Y:S01]  /*10f0*/  PRMT R9, R9, 0x9910, RZ ;  /* 0x0000991009097816 */ /* 0x000fe200000000ff */
[----:B------:R-:W-:Y:S01]  /*1100*/  IMAD.IADD R5, R5, 0x1, R34 ;  /* 0x0000000105057824 */ /* 0x000fe200078e0222 */
[----:B------:R-:W-:Y:S01]  /*1110*/  LOP3.LUT R34, R33, 0xffc0, RZ, 0xc0, !PT ;  /* 0x0000ffc021227812 */ /* 0x000fe200078ec0ff */
[----:B------:R-:W-:-:S04]  /*1120*/  VIADD R33, R12, 0xfffffe80 ;  /* 0xfffffe800c217836 */ /* 0x000fc80000000000 */
[----:B------:R-:W-:Y:S01]  /*1130*/  IMAD.MOV R34, RZ, RZ, -R34 ;  /* 0x000000ffff227224 */ /* 0x000fe200078e0a22 */
[----:B------:R-:W-:-:S04]  /*1140*/  PRMT R12, R33, 0x9910, RZ ;  /* 0x00009910210c7816 */ /* 0x000fc800000000ff */
[----:B------:R-:W-:Y:S01]  /*1150*/  PRMT R35, R34, 0x7710, RZ ;  /* 0x0000771022237816 */ /* 0x000fe200000000ff */
[----:B------:R-:W-:-:S04]  /*1160*/  IMAD R12, R12, 0x5556, RZ ;  /* 0x000055560c0c7824 */ /* 0x000fc800078e02ff */
[----:B------:R-:W-:Y:S02]  /*1170*/  IMAD.IADD R10, R10, 0x1, R35 ;  /* 0x000000010a0a7824 */ /* 0x000fe400078e0223 */
[----:B------:R-:W-:Y:S01]  /*1180*/  IMAD.MOV R35, RZ, RZ, -R32 ;  /* 0x000000ffff237224 */ /* 0x000fe200078e0a20 */
[----:B------:R-:W-:Y:S02]  /*1190*/  PRMT R32, R11, 0x9910, RZ ;  /* 0x000099100b207816 */ /* 0x000fe400000000ff */
[----:B------:R-:W-:Y:S02]  /*11a0*/  SHF.R.S32.HI R11, RZ, 0x10, R12 ;  /* 0x00000010ff0b7819 */ /* 0x000fe4000001140c */
[----:B------:R-:W-:Y:S01]  /*11b0*/  PRMT R35, R35, 0x7710, RZ ;  /* 0x0000771023237816 */ /* 0x000fe200000000ff */
[----:B------:R-:W-:Y:S01]  /*11c0*/  IMAD R32, R32, 0x9, RZ ;  /* 0x0000000920207824 */ /* 0x000fe200078e02ff */
[----:B------:R-:W-:Y:S02]  /*11d0*/  LOP3.LUT R12, R11, 0xffff, RZ, 0xc0, !PT ;  /* 0x0000ffff0b0c7812 */ /* 0x000fe400078ec0ff */
[----:B------:R-:W-:Y:S01]  /*11e0*/  PRMT R10, R10, 0x9910, RZ ;  /* 0x000099100a0a7816 */ /* 0x000fe200000000ff */
[----:B------:R-:W-:Y:S01]  /*11f0*/  IMAD.IADD R34, R4, 0x1, R35 ;  /* 0x0000000104227824 */ /* 0x000fe200078e0223 */
[----:B------:R-:W-:Y:S01]  /*1200*/  LEA.HI R11, R12, R11, RZ, 0x11 ;  /* 0x0000000b0c0b7211 */ /* 0x000fe200078f88ff */
[----:B------:R-:W-:Y:S01]  /*1210*/  IMAD.IADD R12, R7, 0x1, -R4 ;  /* 0x00000001070c7824 */ /* 0x000fe200078e0a04 */
[----:B------:R-:W-:-:S02]  /*1220*/  PRMT R7, R32, 0x9910, RZ ;  /* 0x0000991020077816 */ /* 0x000fc400000000ff */
[----:B------:R-:W-:Y:S02]  /*1230*/  PRMT R34, R34, 0x9910, RZ ;  /* 0x0000991022227816 */ /* 0x000fe400000000ff */
[----:B------:R-:W-:Y:S02]  /*1240*/  PRMT R35, R11, 0x9910, RZ ;  /* 0x000099100b237816 */ /* 0x000fe400000000ff */
[----:B------:R-:W-:Y:S01]  /*1250*/  IADD3 R17, R17, R12, R18 ;  /* 0x0000000c11117210 */ /* 0x000fe20007ffe012 */
[----:B------:R-:W-:Y:S02]  /*1260*/  IMAD.MOV.U32 R32, RZ, RZ, R34 ;  /* 0x000000ffff207224 */ /* 0x000fe400078e0022 */
[----:B------:R-:W-:-:S03]  /*1270*/  IMAD.MOV.U32 R34, RZ, RZ, R35 ;  /* 0x000000ffff227224 */ /* 0x000fc600078e0023 */
[----:B------:R-:W-:Y:S02]  /*1280*/  IADD3 R7, R7, R12, R32 ;  /* 0x0000000c07077210 */ /* 0x000fe40007ffe020 */
[----:B------:R-:W-:Y:S01]  /*1290*/  SHF.R.S32.HI R32, RZ, 0xf, R34 ;  /* 0x0000000fff207819 */ /* 0x000fe20000011422 */
[----:B------:R-:W-:-:S03]  /*12a0*/  IMAD R34, R34, 0x3, RZ ;  /* 0x0000000322227824 */ /* 0x000fc600078e02ff */
[----:B------:R-:W-:Y:S01]  /*12b0*/  LOP3.LUT R32, R32, 0xffff, RZ, 0xc0, !PT ;  /* 0x0000ffff20207812 */ /* 0x000fe200078ec0ff */
[----:B------:R-:W-:Y:S01]  /*12c0*/  IMAD.MOV R35, RZ, RZ, -R34 ;  /* 0x000000ffff237224 */ /* 0x000fe200078e0a22 */
[----:B------:R-:W-:Y:S02]  /*12d0*/  PRMT R34, R6, 0x9910, RZ ;  /* 0x0000991006227816 */ /* 0x000fe400000000ff */
[----:B------:R-:W-:Y:S02]  /*12e0*/  LEA.HI R32, R32, R11, RZ, 0x16 ;  /* 0x0000000b20207211 */ /* 0x000fe400078fb0ff */
[----:B------:R-:W-:Y:S02]  /*12f0*/  PRMT R6, R35, 0x7710, RZ ;  /* 0x0000771023067816 */ /* 0x000fe400000000ff */
[----:B------:R-:W-:-:S03]  /*1300*/  PRMT R35, R31, 0x9910, RZ ;  /* 0x000099101f237816 */ /* 0x000fc600000000ff */
[----:B------:R-:W-:Y:S01]  /*1310*/  IMAD.IADD R6, R33, 0x1, R6 ;  /* 0x0000000121067824 */ /* 0x000fe200078e0206 */
[----:B------:R-:W-:Y:S01]  /*1320*/  LOP3.LUT R33, R32, 0xffc0, RZ, 0xc0, !PT ;  /* 0x0000ffc020217812 */ /* 0x000fe200078ec0ff */
[----:B------:R-:W-:Y:S01]  /*1330*/  IMAD R32, R34, 0x9, RZ ;  /* 0x0000000922207824 */ /* 0x000fe200078e02ff */
[----:B------:R-:W-:Y:S02]  /*1340*/  PRMT R34, R3, 0x9910, RZ ;  /* 0x0000991003227816 */ /* 0x000fe400000000ff */
[----:B------:R-:W-:Y:S01]  /*1350*/  IADD3 R35, R35, R12, R30 ;  /* 0x0000000c23237210 */ /* 0x000fe20007ffe01e */
[----:B------:R-:W-:Y:S01]  /*1360*/  IMAD.MOV R33, RZ, RZ, -R33 ;  /* 0x000000ffff217224 */ /* 0x000fe200078e0a21 */
[----:B------:R-:W-:Y:S01]  /*1370*/  PRMT R3, R32, 0x9910, RZ ;  /* 0x0000991020037816 */ /* 0x000fe200000000ff */
[----:B------:R-:W-:-:S03]  /*1380*/  IMAD.MOV.U32 R32, RZ, RZ, R34 ;  /* 0x000000ffff207224 */ /* 0x000fc600078e0022 */
[----:B------:R-:W-:Y:S02]  /*1390*/  PRMT R34, R33, 0x7710, RZ ;  /* 0x0000771021227816 */ /* 0x000fe400000000ff */
[----:B------:R-:W-:Y:S01]  /*13a0*/  IADD3 R3, R3, R12, R32 ;  /* 0x0000000c03037210 */ /* 0x000fe20007ffe020 */
[----:B------:R-:W-:Y:S01]  /*13b0*/  VIADD R32, R13, 0x1 ;  /* 0x000000010d207836 */ /* 0x000fe20000000000 */
[----:B------:R-:W-:Y:S01]  /*13c0*/  PRMT R33, R25, 0x9910, RZ ;  /* 0x0000991019217816 */ /* 0x000fe200000000ff */
[----:B------:R-:W-:Y:S02]  /*13d0*/  IMAD.IADD R11, R11, 0x1, R34 ;  /* 0x000000010b0b7824 */ /* 0x000fe400078e0222 */
[----:B------:R-:W-:-:S04]  /*13e0*/  IMAD.HI R25, R32, 0x38e38e39, RZ ;  /* 0x38e38e3920197827 */ /* 0x000fc800078e02ff */
[----:B------:R-:W-:Y:S01]  /*13f0*/  IMAD R33, R33, 0x9, RZ ;  /* 0x0000000921217824 */ /* 0x000fe200078e02ff */
[----:B------:R-:W-:-:S04]  /*1400*/  SHF.R.U32.HI R34, RZ, 0x1f, R25 ;  /* 0x0000001fff227819 */ /* 0x000fc80000011619 */
[----:B------:R-:W-:Y:S01]  /*1410*/  LEA.HI.SX32 R25, R25, R34, 0x19 ;  /* 0x0000002219197211 */ /* 0x000fe200078fcaff */
[----:B------:R-:W-:-:S04]  /*1420*/  IMAD R34, R24, 0x3, RZ ;  /* 0x0000000318227824 */ /* 0x000fc800078e02ff */
[----:B------:R-:W-:Y:S01]  /*1430*/  IMAD R25, R25, -0x240, R32 ;  /* 0xfffffdc019197824 */ /* 0x000fe200078e0220 */
[----:B------:R-:W-:Y:S01]  /*1440*/  PRMT R32, R29, 0x9910, RZ ;  /* 0x000099101d207816 */ /* 0x000fe200000000ff */
[----:B------:R-:W-:Y:S01]  /*1450*/  IMAD.MOV R34, RZ, RZ, -R34 ;  /* 0x000000ffff227224 */ /* 0x000fe200078e0a22 */
[----:B------:R-:W-:-:S03]  /*1460*/  PRMT R29, R33, 0x9910, RZ ;  /* 0x00009910211d7816 */ /* 0x000fc600000000ff */
[----:B------:R-:W-:Y:S02]  /*1470*/  IMAD.MOV.U32 R33, RZ, RZ, R32 ;  /* 0x000000ffff217224 */ /* 0x000fe400078e0020 */
[----:B------:R-:W-:-:S03]  /*1480*/  VIADD R32, R13, 0x2 ;  /* 0x000000020d207836 */ /* 0x000fc60000000000 */
[----:B------:R-:W-:Y:S01]  /*1490*/  IADD3 R29, R29, R12, R33 ;  /* 0x0000000c1d1d7210 */ /* 0x000fe20007ffe021 */
[----:B------:R-:W-:-:S05]  /*14a0*/  IMAD.HI R33, R32, 0x38e38e39, RZ ;  /* 0x38e38e3920217827 */ /* 0x000fca00078e02ff */
[----:B------:R-:W-:-:S04]  /*14b0*/  SHF.R.U32.HI R24, RZ, 0x1f, R33 ;  /* 0x0000001fff187819 */ /* 0x000fc80000011621 */
[----:B------:R-:W-:-:S05]  /*14c0*/  LEA.HI.SX32 R33, R33, R24, 0x19 ;  /* 0x0000001821217211 */ /* 0x000fca00078fcaff */
[----:B------:R-:W-:Y:S01]  /*14d0*/  IMAD R24, R33, -0x240, R32 ;  /* 0xfffffdc021187824 */ /* 0x000fe200078e0220 */
[----:B------:R-:W-:Y:S02]  /*14e0*/  PRMT R32, R27, 0x9910, RZ ;  /* 0x000099101b207816 */ /* 0x000fe400000000ff */
[----:B------:R-:W-:-:S03]  /*14f0*/  PRMT R33, R34, 0x7710, RZ ;  /* 0x0000771022217816 */ /* 0x000fc600000000ff */
[----:B------:R-:W-:Y:S02]  /*1500*/  IMAD.MOV.U32 R31, RZ, RZ, R32 ;  /* 0x000000ffff1f7224 */ /* 0x000fe400078e0020 */
[----:B------:R-:W-:Y:S02]  /*1510*/  IMAD.MOV R32, RZ, RZ, -R28 ;  /* 0x000000ffff207224 */ /* 0x000fe400078e0a1c */
[----:B------:R-:W-:Y:S02]  /*1520*/  IMAD R28, R31, 0x9, RZ ;  /* 0x000000091f1c7824 */ /* 0x000fe400078e02ff */
[----:B------:R-:W-:Y:S01]  /*1530*/  IMAD.IADD R27, R2, 0x1, R33 ;  /* 0x00000001021b7824 */ /* 0x000fe200078e0221 */
[----:B------:R-:W-:Y:S02]  /*1540*/  PRMT R31, R32, 0x7710, RZ ;  /* 0x00007710201f7816 */ /* 0x000fe400000000ff */
[----:B------:R-:W-:Y:S02]  /*1550*/  PRMT R28, R28, 0x9910, RZ ;  /* 0x000099101c1c7816 */ /* 0x000fe400000000ff */
[----:B------:R-:W-:Y:S01]  /*1560*/  PRMT R32, R14, 0x9910, RZ ;  /* 0x000099100e207816 */ /* 0x000fe200000000ff */
[----:B------:R-:W-:Y:S01]  /*1570*/  IMAD.IADD R14, R13, 0x1, -R2 ;  /* 0x000000010d0e7824 */ /* 0x000fe200078e0a02 */
[----:B------:R-:W-:Y:S01]  /*1580*/  PRMT R33, R26, 0x9910, RZ ;  /* 0x000099101a217816 */ /* 0x000fe200000000ff */
[----:B------:R-:W-:Y:S01]  /*1590*/  IMAD.MOV.U32 R26, RZ, RZ, R28 ;  /* 0x000000ffff1a7224 */ /* 0x000fe200078e001c */
[----:B------:R-:W-:Y:S01]  /*15a0*/  PRMT R27, R27, 0x9910, RZ ;  /* 0x000099101b1b7816 */ /* 0x000fe200000000ff */
[----:B------:R-:W-:-:S02]  /*15b0*/  IMAD.MOV.U32 R28, RZ, RZ, R32 ;  /* 0x000000ffff1c7224 */ /* 0x000fc400078e0020 */
[----:B------:R-:W-:Y:S01]  /*15c0*/  IMAD.IADD R30, R0, 0x1, R31 ;  /* 0x00000001001e7824 */ /* 0x000fe200078e021f */
[----:B------:R-:W-:Y:S02]  /*15d0*/  PRMT R31, R20, 0x9910, RZ ;  /* 0x00009910141f7816 */ /* 0x000fe400000000ff */
[-C--:B------:R-:W-:Y:S02]  /*15e0*/  IADD3 R27, R26, R14.reuse, R27 ;  /* 0x0000000e1a1b7210 */ /* 0x080fe40007ffe01b */
[----:B------:R-:W-:Y:S02]  /*15f0*/  IADD3 R33, R33, R14, R28 ;  /* 0x0000000e21217210 */ /* 0x000fe40007ffe01c */
[----:B------:R-:W-:Y:S02]  /*1600*/  PRMT R20, R21, 0x9910, RZ ;  /* 0x0000991015147816 */ /* 0x000fe400000000ff */
[----:B------:R-:W-:Y:S02]  /*1610*/  PRMT R26, R19, 0x9910, RZ ;  /* 0x00009910131a7816 */ /* 0x000fe400000000ff */
[----:B------:R-:W-:Y:S01]  /*1620*/  PRMT R28, R22, 0x9910, RZ ;  /* 0x00009910161c7816 */ /* 0x000fe200000000ff */
[----:B------:R-:W-:Y:S01]  /*1630*/  IMAD.MOV.U32 R22, RZ, RZ, R20 ;  /* 0x000000ffff167224 */ /* 0x000fe200078e0014 */
[----:B------:R-:W-:Y:S01]  /*1640*/  PRMT R30, R30, 0x9910, RZ ;  /* 0x000099101e1e7816 */ /* 0x000fe200000000ff */
[----:B------:R-:W-:-:S02]  /*1650*/  IMAD.MOV.U32 R21, RZ, RZ, R26 ;  /* 0x000000ffff157224 */ /* 0x000fc400078e001a */
[----:B------:R-:W-:Y:S02]  /*1660*/  IMAD.MOV.U32 R20, RZ, RZ, R28 ;  /* 0x000000ffff147224 */ /* 0x000fe400078e001c */
[----:B------:R-:W-:Y:S02]  /*1670*/  IMAD.MOV.U32 R26, RZ, RZ, R31 ;  /* 0x000000ffff1a7224 */ /* 0x000fe400078e001f */
[----:B------:R-:W-:Y:S01]  /*1680*/  IMAD.MOV.U32 R31, RZ, RZ, 0x9 ;  /* 0x00000009ff1f7424 */ /* 0x000fe200078e00ff */
[-C--:B------:R-:W-:Y:S01]  /*1690*/  IADD3 R21, R20, R12.reuse, R21 ;  /* 0x0000000c14157210 */ /* 0x080fe20007ffe015 */
[----:B------:R-:W-:Y:S01]  /*16a0*/  IMAD.MOV.U32 R19, RZ, RZ, R30 ;  /* 0x000000ffff137224 */ /* 0x000fe200078e001e */
[----:B------:R-:W-:Y:S01]  /*16b0*/  IADD3 R20, R23, R12, R26 ;  /* 0x0000000c17147210 */ /* 0x000fe20007ffe01a */
[----:B------:R-:W-:Y:S01]  /*16c0*/  VIADD R23, R2, 0xfffffe80 ;  /* 0xfffffe8002177836 */ /* 0x000fe20000000000 */
[----:B------:R-:W-:Y:S01]  /*16d0*/  PRMT R26, R16, 0x9910, RZ ;  /* 0x00009910101a7816 */ /* 0x000fe200000000ff */
[----:B------:R-:W-:Y:S01]  /*16e0*/  IMAD.MOV.U32 R16, RZ, RZ, R15 ;  /* 0x000000ffff107224 */ /* 0x000fe200078e000f */
[----:B------:R-:W-:-:S02]  /*16f0*/  PRMT R15, R8, 0x9910, RZ ;  /* 0x00009910080f7816 */ /* 0x000fc400000000ff */
[----:B------:R-:W-:Y:S01]  /*1700*/  IADD3 R22, R22, R12, R19 ;  /* 0x0000000c16167210 */ /* 0x000fe20007ffe013 */
[-C--:B------:R-:W-:Y:S02]  /*1710*/  IMAD R8, R16, R31.reuse, 0x6 ;  /* 0x0000000610087424 */ /* 0x080fe400078e021f */
[----:B------:R-:W-:Y:S01]  /*1720*/  IMAD R16, R26, R31, 0x6 ;  /* 0x000000061a107424 */ /* 0x000fe200078e021f */
[----:B------:R-:W-:Y:S02]  /*1730*/  PRMT R26, R11, 0x9910, RZ ;  /* 0x000099100b1a7816 */ /* 0x000fe400000000ff */
[----:B------:R-:W-:Y:S01]  /*1740*/  PRMT R18, R8, 0x9910, RZ ;  /* 0x0000991008127816 */ /* 0x000fe200000000ff */
[----:B------:R-:W-:Y:S01]  /*1750*/  IMAD.MOV.U32 R8, RZ, RZ, R10 ;  /* 0x000000ffff087224 */ /* 0x000fe200078e000a */
[----:B------:R-:W-:Y:S02]  /*1760*/  PRMT R19, R16, 0x9910, RZ ;  /* 0x0000991010137816 */ /* 0x000fe400000000ff */
[----:B------:R-:W-:Y:S01]  /*1770*/  PRMT R11, R5, 0x9910, RZ ;  /* 0x00009910050b7816 */ /* 0x000fe200000000ff */
[----:B------:R-:W-:-:S02]  /*1780*/  IMAD.MOV.U32 R16, RZ, RZ, R18 ;  /* 0x000000ffff107224 */ /* 0x000fc400078e0012 */
[----:B------:R-:W-:Y:S02]  /*1790*/  IMAD.MOV.U32 R10, RZ, RZ, R19 ;  /* 0x000000ffff0a7224 */ /* 0x000fe400078e0013 */
[-C--:B------:R-:W-:Y:S01]  /*17a0*/  IMAD R8, R8, R31.reuse, 0x6 ;  /* 0x0000000608087424 */ /* 0x080fe200078e021f */
[----:B------:R-:W1:Y:S01]  /*17b0*/  LDC.64 R18, c[0x0][0x218] ;  /* 0x00008600ff127b82 */ /* 0x000e620000000a00 */
[-C--:B------:R-:W-:Y:S02]  /*17c0*/  IADD3 R16, R16, R12.reuse, R15 ;  /* 0x0000000c10107210 */ /* 0x080fe40007ffe00f */
[-C--:B------:R-:W-:Y:S01]  /*17d0*/  IADD3 R10, R10, R12.reuse, R9 ;  /* 0x0000000c0a0a7210 */ /* 0x080fe20007ffe009 */
[----:B------:R-:W-:Y:S01]  /*17e0*/  IMAD R9, R26, R31, 0x6 ;  /* 0x000000061a097424 */ /* 0x000fe200078e021f */
[----:B------:R-:W-:Y:S02]  /*17f0*/  PRMT R15, R8, 0x9910, RZ ;  /* 0x00009910080f7816 */ /* 0x000fe400000000ff */
[----:B------:R-:W-:Y:S01]  /*1800*/  PRMT R8, R6, 0x9910, RZ ;  /* 0x0000991006087816 */ /* 0x000fe200000000ff */
[----:B------:R-:W-:Y:S01]  /*1810*/  IMAD.MOV.U32 R6, RZ, RZ, R11 ;  /* 0x000000ffff067224 */ /* 0x000fe200078e000b */
[----:B------:R-:W-:Y:S01]  /*1820*/  PRMT R5, R9, 0x9910, RZ ;  /* 0x0000991009057816 */ /* 0x000fe200000000ff */
[----:B------:R-:W-:Y:S01]  /*1830*/  IMAD.MOV.U32 R9, RZ, RZ, RZ ;  /* 0x000000ffff097224 */ /* 0x000fe200078e00ff */
[----:B------:R-:W-:Y:S01]  /*1840*/  PRMT R28, R25, 0x9910, RZ ;  /* 0x00009910191c7816 */ /* 0x000fe200000000ff */
[----:B------:R-:W-:Y:S01]  /*1850*/  IMAD.MOV.U32 R11, RZ, RZ, RZ ;  /* 0x000000ffff0b7224 */ /* 0x000fe200078e00ff */
[----:B------:R-:W-:-:S02]  /*1860*/  IADD3 R15, R15, R12, R6 ;  /* 0x0000000c0f0f7210 */ /* 0x000fc40007ffe006 */
[----:B------:R-:W-:Y:S01]  /*1870*/  IADD3 R12, R5, R12, R8 ;  /* 0x0000000c050c7210 */ /* 0x000fe20007ffe008 */
[----:B------:R-:W-:Y:S01]  /*1880*/  IMAD.MOV.U32 R5, RZ, RZ, RZ ;  /* 0x000000ffff057224 */ /* 0x000fe200078e00ff */
[----:B------:R-:W-:-:S05]  /*1890*/  PRMT R8, R23, 0x9910, RZ ;  /* 0x0000991017087816 */ /* 0x000fca00000000ff */
[----:B------:R-:W-:Y:S02]  /*18a0*/  IMAD R8, R8, 0x5556, RZ ;  /* 0x0000555608087824 */ /* 0x000fe400078e02ff */
[----:B-1----:R-:W-:-:S03]  /*18b0*/  IMAD.WIDE R2, R3, 0x4, R18 ;  /* 0x0000000403027825 */ /* 0x002fc600078e0212 */
[----:B------:R-:W-:Y:S01]  /*18c0*/  SHF.R.S32.HI R30, RZ, 0x10, R8 ;  /* 0x00000010ff1e7819 */ /* 0x000fe20000011408 */
[----:B------:R-:W-:Y:S01]  /*18d0*/  IMAD.MOV.U32 R8, RZ, RZ, R28 ;  /* 0x000000ffff087224 */ /* 0x000fe200078e001c */
[----:B------:R1:W2:Y:S01]  /*18e0*/  @!P3 LDG.E.EL R5, desc[UR4][R2.64] ;  /* 0x000000040205b981 */ /* 0x0002a2000c2e1900 */
[----:B------:R-:W-:Y:S01]  /*18f0*/  IMAD.WIDE R6, R7, 0x4, R18 ;  /* 0x0000000407067825 */ /* 0x000fe200078e0212 */
[----:B------:R-:W-:-:S03]  /*1900*/  LOP3.LUT R37, R30, 0xffff, RZ, 0xc0, !PT ;  /* 0x0000ffff1e257812 */ /* 0x000fc600078ec0ff */
[----:B------:R-:W-:Y:S01]  /*1910*/  IMAD.WIDE R26, R27, 0x4, R18 ;  /* 0x000000041b1a7825 */ /* 0x000fe200078e0212 */
[----:B------:R3:W4:Y:S03]  /*1920*/  @!P3 LDG.E.EL R9, desc[UR4][R6.64] ;  /* 0x000000040609b981 */ /* 0x000726000c2e1900 */
[----:B------:R-:W-:Y:S01]  /*1930*/  IMAD R8, R8, 0x5556, RZ ;  /* 0x0000555608087824 */ /* 0x000fe200078e02ff */
[----:B-1----:R-:W-:Y:S01]  /*1940*/  PRMT R2, R24, 0x9910, RZ ;  /* 0x0000991018027816 */ /* 0x002fe200000000ff */
[----:B------:R1:W5:Y:S01]  /*1950*/  @!P2 LDG.E.EL R11, desc[UR4][R26.64] ;  /* 0x000000041a0ba981 */ /* 0x000362000c2e1900 */
[----:B------:R-:W-:Y:S02]  /*1960*/  IMAD.MOV.U32 R3, RZ, RZ, RZ ;  /* 0x000000ffff037224 */ /* 0x000fe400078e00ff */
[----:B------:R-:W-:Y:S01]  /*1970*/  SHF.R.S32.HI R32, RZ, 0x10, R8 ;  /* 0x00000010ff207819 */ /* 0x000fe20000011408 */
[----:B---3--:R-:W-:Y:S01]  /*1980*/  IMAD.MOV.U32 R7, RZ, RZ, RZ ;  /* 0x000000ffff077224 */ /* 0x008fe200078e00ff */
[----:B------:R-:W-:Y:S01]  /*1990*/  LEA.HI R30, R37, R30, RZ, 0x11 ;  /* 0x0000001e251e7211 */ /* 0x000fe200078f88ff */
[----:B------:R-:W-:-:S04]  /*19a0*/  IMAD.WIDE R28, R29, 0x4, R18 ;  /* 0x000000041d1c7825 */ /* 0x000fc800078e0212 */
[----:B-1----:R-:W-:Y:S01]  /*19b0*/  IMAD.WIDE R26, R35, 0x4, R18 ;  /* 0x00000004231a7825 */ /* 0x002fe200078e0212 */
[----:B------:R-:W-:Y:S01]  /*19c0*/  PRMT R6, R30, 0x9910, RZ ;  /* 0x000099101e067816 */ /* 0x000fe200000000ff */
[----:B------:R1:W3:Y:S02]  /*19d0*/  @!P3 LDG.E.EL R3, desc[UR4][R28.64] ;  /* 0x000000041c03b981 */ /* 0x0002e4000c2e1900 */
[----:B------:R-:W-:Y:S01]  /*19e0*/  IMAD R34, R2, 0x5556, RZ ;  /* 0x0000555602227824 */ /* 0x000fe200078e02ff */
[----:B------:R-:W-:Y:S01]  /*19f0*/  LOP3.LUT R2, R32, 0xffff, RZ, 0xc0, !PT ;  /* 0x0000ffff20027812 */ /* 0x000fe200078ec0ff */
[----:B------:R1:W2:Y:S01]  /*1a00*/  @!P3 LDG.E.EL R7, desc[UR4][R26.64] ;  /* 0x000000041a07b981 */ /* 0x0002a2000c2e1900 */
[----:B------:R-:W-:Y:S01]  /*1a10*/  ISETP.GT.AND P1, PT, R4, 0x17f, PT ;  /* 0x0000017f0400780c */ /* 0x000fe20003f24270 */
[----:B------:R-:W-:Y:S01]  /*1a20*/  IMAD R4, R6, 0x3, RZ ;  /* 0x0000000306047824 */ /* 0x000fe200078e02ff */
[----:B-1----:R-:W-:Y:S01]  /*1a30*/  SHF.R.S32.HI R29, RZ, 0x10, R34 ;  /* 0x00000010ff1d7819 */ /* 0x002fe20000011422 */
[----:B0-----:R-:W-:Y:S01]  /*1a40*/  IMAD.WIDE R26, R33, 0x4, R18 ;  /* 0x00000004211a7825 */ /* 0x001fe200078e0212 */
[----:B------:R-:W-:-:S02]  /*1a50*/  SHF.R.U32.HI R33, RZ, 0xf, R2 ;  /* 0x0000000fff217819 */ /* 0x000fc40000011602 */
[C---:B------:R-:W-:Y:S01]  /*1a60*/  LOP3.LUT R28, R29.reuse, 0xffff, RZ, 0xc0, !PT ;  /* 0x0000ffff1d1c7812 */ /* 0x040fe200078ec0ff */
[----:B------:R-:W-:Y:S02]  /*1a70*/  IMAD.MOV R4, RZ, RZ, -R4 ;  /* 0x000000ffff047224 */ /* 0x000fe400078e0a04 */
[----:B------:R-:W-:Y:S01]  /*1a80*/  IMAD.IADD R2, R32, 0x1, R33 ;  /* 0x0000000120027824 */ /* 0x000fe200078e0221 */
[----:B------:R-:W-:Y:S01]  /*1a90*/  SHF.R.U32.HI R28, RZ, 0xf, R28 ;  /* 0x0000000fff1c7819 */ /* 0x000fe2000001161c */
[----:B------:R-:W-:Y:S01]  /*1aa0*/  IMAD.MOV.U32 R8, RZ, RZ, RZ ;  /* 0x000000ffff087224 */ /* 0x000fe200078e00ff */
[----:B------:R-:W-:Y:S02]  /*1ab0*/  ISETP.GE.U32.AND P5, PT, R0, 0xc0, PT ;  /* 0x000000c00000780c */ /* 0x000fe40003fa6070 */
[----:B------:R-:W-:Y:S02]  /*1ac0*/  PRMT R0, R2, 0x9910, RZ ;  /* 0x0000991002007816 */ /* 0x000fe400000000ff */
[----:B------:R-:W-:Y:S01]  /*1ad0*/  SHF.R.S32.HI R6, RZ, 0xf, R6 ;  /* 0x0000000fff067819 */ /* 0x000fe20000011406 */
[----:B------:R0:W2:Y:S01]  /*1ae0*/  @!P4 LDG.E.EL R8, desc[UR4][R26.64] ;  /* 0x000000041a08c981 */ /* 0x0000a2000c2e1900 */
[----:B------:R-:W-:Y:S01]  /*1af0*/  PRMT R34, R4, 0x7710, RZ ;  /* 0x0000771004227816 */ /* 0x000fe200000000ff */
[----:B------:R-:W-:-:S02]  /*1b00*/  IMAD.IADD R4, R29, 0x1, R28 ;  /* 0x000000011d047824 */ /* 0x000fc400078e021c */
[----:B------:R-:W-:Y:S01]  /*1b10*/  IMAD R0, R0, -0x7fff, RZ ;  /* 0xffff800100007824 */ /* 0x000fe200078e02ff */
[----:B0-----:R-:W-:Y:S02]  /*1b20*/  LOP3.LUT R27, R6, 0xffff, RZ, 0xc0, !PT ;  /* 0x0000ffff061b7812 */ /* 0x001fe400078ec0ff */
[----:B------:R-:W-:Y:S02]  /*1b30*/  PRMT R26, R4, 0x9910, RZ ;  /* 0x00009910041a7816 */ /* 0x000fe400000000ff */
[----:B------:R-:W-:Y:S02]  /*1b40*/  LEA.HI R6, R27, R30, RZ, 0x16 ;  /* 0x0000001e1b067211 */ /* 0x000fe400078fb0ff */
[----:B------:R-:W-:Y:S01]  /*1b50*/  SHF.R.S32.HI R0, RZ, 0x10, R0 ;  /* 0x00000010ff007819 */ /* 0x000fe20000011400 */
[----:B------:R-:W-:Y:S01]  /*1b60*/  IMAD R27, R26, -0x7fff, RZ ;  /* 0xffff80011a1b7824 */ /* 0x000fe200078e02ff */
[----:B------:R-:W-:-:S03]  /*1b70*/  LOP3.LUT R26, R6, 0xffc0, RZ, 0xc0, !PT ;  /* 0x0000ffc0061a7812 */ /* 0x000fc600078ec0ff */
[----:B------:R-:W-:Y:S01]  /*1b80*/  VIADD.16x2 R0, R0, R2 ;  /* 0x0000000200007236 */ /* 0x000fe20000000200 */
[----:B------:R-:W-:Y:S01]  /*1b90*/  SHF.R.S32.HI R6, RZ, 0x10, R27 ;  /* 0x00000010ff067819 */ /* 0x000fe2000001141b */
[----:B------:R-:W-:-:S03]  /*1ba0*/  IMAD.MOV R27, RZ, RZ, -R26 ;  /* 0x000000ffff1b7224 */ /* 0x000fc600078e0a1a */
[----:B------:R-:W-:Y:S01]  /*1bb0*/  LOP3.LUT R26, R0, 0xffff, RZ, 0xc0, !PT ;  /* 0x0000ffff001a7812 */ /* 0x000fe200078ec0ff */
[----:B------:R-:W-:-:S03]  /*1bc0*/  VIADD.16x2 R6, R6, R4 ;  /* 0x0000000406067236 */ /* 0x000fc60000000200 */
[----:B------:R-:W-:Y:S02]  /*1bd0*/  SHF.R.U32.HI R26, RZ, 0xf, R26 ;  /* 0x0000000fff1a7819 */ /* 0x000fe4000001161a */
[----:B------:R-:W-:Y:S02]  /*1be0*/  PRMT R27, R27, 0x7710, RZ ;  /* 0x000077101b1b7816 */ /* 0x000fe400000000ff */
[----:B------:R-:W-:Y:S02]  /*1bf0*/  PRMT R26, R26, 0x5410, R33 ;  /* 0x000054101a1a7816 */ /* 0x000fe40000000021 */
[----:B------:R-:W-:Y:S01]  /*1c00*/  LOP3.LUT R33, R6, 0xffff, RZ, 0xc0, !PT ;  /* 0x0000ffff06217812 */ /* 0x000fe200078ec0ff */
[----:B------:R-:W-:Y:S02]  /*1c10*/  IMAD.IADD R30, R30, 0x1, R27 ;  /* 0x000000011e1e7824 */ /* 0x000fe400078e021b */
[----:B------:R-:W-:Y:S01]  /*1c20*/  VIADD R27, R13, 0x3 ;  /* 0x000000030d1b7836 */ /* 0x000fe20000000000 */
[----:B------:R-:W-:-:S04]  /*1c30*/  SHF.R.U32.HI R33, RZ, 0xf, R33 ;  /* 0x0000000fff217819 */ /* 0x000fc80000011621 */
[----:B------:R-:W-:Y:S01]  /*1c40*/  PRMT R33, R33, 0x5410, R28 ;  /* 0x0000541021217816 */ /* 0x000fe2000000001c */
[----:B------:R-:W-:-:S05]  /*1c50*/  IMAD.HI R28, R27, 0x38e38e39, RZ ;  /* 0x38e38e391b1c7827 */ /* 0x000fca00078e02ff */
[----:B------:R-:W-:-:S04]  /*1c60*/  SHF.R.U32.HI R35, RZ, 0x1f, R28 ;  /* 0x0000001fff237819 */ /* 0x000fc8000001161c */
[----:B------:R-:W-:-:S05]  /*1c70*/  LEA.HI.SX32 R28, R28, R35, 0x19 ;  /* 0x000000231c1c7211 */ /* 0x000fca00078fcaff */
[----:B------:R-:W-:Y:S01]  /*1c80*/  IMAD R28, R28, -0x240, R27 ;  /* 0xfffffdc01c1c7824 */ /* 0x000fe200078e021b */
[----:B------:R-:W-:-:S04]  /*1c90*/  PRMT R27, R0, 0x9910, RZ ;  /* 0x00009910001b7816 */ /* 0x000fc800000000ff */
[----:B------:R-:W-:Y:S02]  /*1ca0*/  PRMT R0, R28, 0x9910, RZ ;  /* 0x000099101c007816 */ /* 0x000fe400000000ff */
[----:B------:R-:W-:-:S03]  /*1cb0*/  SHF.R.S32.HI R27, RZ, 0x5, R27 ;  /* 0x00000005ff1b7819 */ /* 0x000fc6000001141b */
[----:B------:R-:W-:Y:S01]  /*1cc0*/  IMAD R0, R0, 0x5556, RZ ;  /* 0x0000555600007824 */ /* 0x000fe200078e02ff */
[----:B------:R-:W-:-:S04]  /*1cd0*/  PRMT R27, R27, 0x5410, R32 ;  /* 0x000054101b1b7816 */ /* 0x000fc80000000020 */
[----:B------:R-:W-:-:S04]  /*1ce0*/  SHF.R.S32.HI R32, RZ, 0x10, R0 ;  /* 0x00000010ff207819 */ /* 0x000fc80000011400 */
[----:B------:R-:W-:-:S04]  /*1cf0*/  LOP3.LUT R35, R32, 0xffff, RZ, 0xc0, !PT ;  /* 0x0000ffff20237812 */ /* 0x000fc800078ec0ff */
[----:B------:R-:W-:-:S05]  /*1d00*/  SHF.R.U32.HI R35, RZ, 0xf, R35 ;  /* 0x0000000fff237819 */ /* 0x000fca0000011623 */
[----:B------:R-:W-:Y:S01]  /*1d10*/  IMAD.IADD R0, R32, 0x1, R35 ;  /* 0x0000000120007824 */ /* 0x000fe200078e0223 */
[----:B------:R-:W-:-:S04]  /*1d20*/  PRMT R36, R6, 0x9910, RZ ;  /* 0x0000991006247816 */ /* 0x000fc800000000ff */
[----:B------:R-:W-:-:S05]  /*1d30*/  PRMT R6, R0, 0x9910, RZ ;  /* 0x0000991000067816 */ /* 0x000fca00000000ff */
[----:B------:R-:W-:-:S05]  /*1d40*/  IMAD R6, R6, -0x7fff, RZ ;  /* 0xffff800106067824 */ /* 0x000fca00078e02ff */
[----:B------:R-:W-:Y:S02]  /*1d50*/  SHF.R.S32.HI R6, RZ, 0x10, R6 ;  /* 0x00000010ff067819 */ /* 0x000fe40000011406 */
[----:B------:R-:W-:-:S03]  /*1d60*/  SHF.R.S32.HI R36, RZ, 0x5, R36 ;  /* 0x00000005ff247819 */ /* 0x000fc60000011424 */
[----:B------:R-:W-:Y:S01]  /*1d70*/  VIADD.16x2 R6, R6, R0 ;  /* 0x0000000006067236 */ /* 0x000fe20000000200 */
[----:B------:R-:W-:Y:S02]  /*1d80*/  PRMT R36, R36, 0x5410, R29 ;  /* 0x0000541024247816 */ /* 0x000fe4000000001d */
[----:B------:R-:W-:Y:S02]  /*1d90*/  PRMT R30, R30, 0x9910, RZ ;  /* 0x000099101e1e7816 */ /* 0x000fe400000000ff */
[----:B------:R-:W-:-:S04]  /*1da0*/  PRMT R29, R6, 0x9910, RZ ;  /* 0x00009910061d7816 */ /* 0x000fc800000000ff */
[----:B------:R-:W-:Y:S01]  /*1db0*/  SHF.R.S32.HI R29, RZ, 0x5, R29 ;  /* 0x00000005ff1d7819 */ /* 0x000fe2000001141d */
[----:B------:R-:W-:Y:S01]  /*1dc0*/  IMAD R31, R30, R31, 0x6 ;  /* 0x000000061e1f7424 */ /* 0x000fe200078e021f */
[----:B------:R-:W-:Y:S01]  /*1dd0*/  LOP3.LUT R30, R6, 0xffff, RZ, 0xc0, !PT ;  /* 0x0000ffff061e7812 */ /* 0x000fe200078ec0ff */
[----:B------:R-:W-:Y:S01]  /*1de0*/  VIADD R6, R25, 0xffffff40 ;  /* 0xffffff4019067836 */ /* 0x000fe20000000000 */
[----:B------:R-:W-:Y:S01]  /*1df0*/  PRMT R29, R29, 0x5410, R32 ;  /* 0x000054101d1d7816 */ /* 0x000fe20000000020 */
[----:B------:R-:W-:-:S03]  /*1e00*/  VIADD.16x2 R32, R27, R26 ;  /* 0x0000001a1b207236 */ /* 0x000fc60000000200 */
[----:B------:R-:W-:Y:S01]  /*1e10*/  PRMT R27, R6, 0x9910, RZ ;  /* 0x00009910061b7816 */ /* 0x000fe200000000ff */
[----:B------:R-:W-:Y:S02]  /*1e20*/  IMAD.SHL.U32 R26, R32, 0x40, RZ ;  /* 0x00000040201a7824 */ /* 0x000fe400078e00ff */
[----:B------:R-:W-:Y:S02]  /*1e30*/  IMAD.IADD R23, R23, 0x1, R34 ;  /* 0x0000000117177824 */ /* 0x000fe400078e0222 */
[----:B------:R-:W-:Y:S02]  /*1e40*/  IMAD.MOV R26, RZ, RZ, -R26 ;  /* 0x000000ffff1a7224 */ /* 0x000fe400078e0a1a */
[----:B------:R-:W-:-:S03]  /*1e50*/  IMAD R34, R27, 0x5556, RZ ;  /* 0x000055561b227824 */ /* 0x000fc600078e02ff */
[----:B------:R-:W-:Y:S02]  /*1e60*/  PRMT R27, R26, 0x7710, RZ ;  /* 0x000077101a1b7816 */ /* 0x000fe400000000ff */
[----:B------:R-:W-:-:S03]  /*1e70*/  SHF.R.S32.HI R26, RZ, 0x10, R34 ;  /* 0x00000010ff1a7819 */ /* 0x000fc60000011422 */
[----:B------:R-:W-:Y:S01]  /*1e80*/  IMAD.IADD R34, R2, 0x1, R27 ;  /* 0x0000000102227824 */ /* 0x000fe200078e021b */
[----:B------:R-:W-:-:S04]  /*1e90*/  LOP3.LUT R27, R26, 0xffff, RZ, 0xc0, !PT ;  /* 0x0000ffff1a1b7812 */ /* 0x000fc800078ec0ff */
[----:B------:R-:W-:-:S04]  /*1ea0*/  LEA.HI R26, R27, R26, RZ, 0x11 ;  /* 0x0000001a1b1a7211 */ /* 0x000fc800078f88ff */
[----:B------:R-:W-:-:S04]  /*1eb0*/  PRMT R2, R26, 0x9910, RZ ;  /* 0x000099101a027816 */ /* 0x000fc800000000ff */
[----:B------:R-:W-:-:S04]  /*1ec0*/  SHF.R.S32.HI R27, RZ, 0xf, R2 ;  /* 0x0000000fff1b7819 */ /* 0x000fc80000011402 */
[----:B------:R-:W-:-:S04]  /*1ed0*/  LOP3.LUT R27, R27, 0xffff, RZ, 0xc0, !PT ;  /* 0x0000ffff1b1b7812 */ /* 0x000fc800078ec0ff */
[----:B------:R-:W-:-:S04]  /*1ee0*/  LEA.HI R27, R27, R26, RZ, 0x16 ;  /* 0x0000001a1b1b7211 */ /* 0x000fc800078fb0ff */
[----:B------:R-:W-:-:S05]  /*1ef0*/  LOP3.LUT R27, R27, 0xffc0, RZ, 0xc0, !PT ;  /* 0x0000ffc01b1b7812 */ /* 0x000fca00078ec0ff */
[----:B------:R-:W-:Y:S02]  /*1f00*/  IMAD.MOV R27, RZ, RZ, -R27 ;  /* 0x000000ffff1b7224 */ /* 0x000fe400078e0a1b */
[----:B------:R-:W-:-:S03]  /*1f10*/  IMAD R2, R2, 0x3, RZ ;  /* 0x0000000302027824 */ /* 0x000fc600078e02ff */
[----:B------:R-:W-:Y:S01]  /*1f20*/  PRMT R27, R27, 0x7710, RZ ;  /* 0x000077101b1b7816 */ /* 0x000fe200000000ff */
[----:B------:R-:W-:-:S04]  /*1f30*/  IMAD.MOV R2, RZ, RZ, -R2 ;  /* 0x000000ffff027224 */ /* 0x000fc800078e0a02 */
[----:B------:R-:W-:Y:S01]  /*1f40*/  IMAD.IADD R26, R26, 0x1, R27 ;  /* 0x000000011a1a7824 */ /* 0x000fe200078e021b */
[----:B------:R-:W-:-:S04]  /*1f50*/  PRMT R27, R2, 0x7710, RZ ;  /* 0x00007710021b7816 */ /* 0x000fc800000000ff */
[----:B------:R-:W-:Y:S01]  /*1f60*/  PRMT R26, R26, 0x9910, RZ ;  /* 0x000099101a1a7816 */ /* 0x000fe200000000ff */
[----:B------:R-:W-:-:S04]  /*1f70*/  IMAD.IADD R6, R6, 0x1, R27 ;  /* 0x0000000106067824 */ /* 0x000fc800078e021b */
[----:B------:R-:W-:-:S04]  /*1f80*/  IMAD.MOV.U32 R27, RZ, RZ, R26 ;  /* 0x000000ffff1b7224 */ /* 0x000fc800078e001a */
[----:B------:R-:W-:-:S04]  /*1f90*/  IMAD R6, R27, 0x9, R6 ;  /* 0x000000091b067824 */ /* 0x000fc800078e0206 */
[----:B------:R-:W-:Y:S01]  /*1fa0*/  VIADD R6, R6, 0x3 ;  /* 0x0000000306067836 */ /* 0x000fe20000000000 */
[----:B------:R-:W-:-:S04]  /*1fb0*/  SHF.R.U32.HI R30, RZ, 0xf, R30 ;  /* 0x0000000fff1e7819 */ /* 0x000fc8000001161e */
[----:B------:R-:W-:Y:S01]  /*1fc0*/  PRMT R27, R6, 0x9910, RZ ;  /* 0x00009910061b7816 */ /* 0x000fe200000000ff */
[----:B------:R-:W-:Y:S01]  /*1fd0*/  VIADD R6, R24, 0xffffff40 ;  /* 0xffffff4018067836 */ /* 0x000fe20000000000 */
[----:B------:R-:W-:-:S04]  /*1fe0*/  PRMT R30, R30, 0x5410, R35 ;  /* 0x000054101e1e7816 */ /* 0x000fc80000000023 */
[----:B------:R-:W-:Y:S01]  /*1ff0*/  PRMT R35, R6, 0x9910, RZ ;  /* 0x0000991006237816 */ /* 0x000fe200000000ff */
[----:B------:R-:W-:-:S04]  /*2000*/  VIADD.16x2 R33, R36, R33 ;  /* 0x0000002124217236 */ /* 0x000fc80000000200 */
[----:B------:R-:W-:-:S05]  /*2010*/  IMAD R35, R35, 0x5556, RZ ;  /* 0x0000555623237824 */ /* 0x000fca00078e02ff */
[----:B------:R-:W-:Y:S01]  /*2020*/  SHF.R.S32.HI R36, RZ, 0x10, R35 ;  /* 0x00000010ff247819 */ /* 0x000fe20000011423 */
[----:B------:R-:W-:-:S03]  /*2030*/  IMAD.IADD R27, R14, 0x1, R27 ;  /* 0x000000010e1b7824 */ /* 0x000fc600078e021b */
[----:B------:R-:W-:Y:S01]  /*2040*/  LOP3.LUT R35, R36, 0xffff, RZ, 0xc0, !PT ;  /* 0x0000ffff24237812 */ /* 0x000fe200078ec0ff */
[----:B------:R-:W-:-:S03]  /*2050*/  IMAD.MOV.U32 R2, RZ, RZ, RZ ;  /* 0x000000ffff027224 */ /* 0x000fc600078e00ff */
[----:B------:R-:W-:Y:S01]  /*2060*/  LEA.HI R36, R35, R36, RZ, 0x11 ;  /* 0x0000002423247211 */ /* 0x000fe200078f88ff */
[----:B------:R-:W-:-:S03]  /*2070*/  IMAD.WIDE R26, R27, 0x4, R18 ;  /* 0x000000041b1a7825 */ /* 0x000fc600078e0212 */
[----:B------:R-:W-:Y:S02]  /*2080*/  PRMT R35, R36, 0x9910, RZ ;  /* 0x0000991024237816 */ /* 0x000fe400000000ff */
[----:B------:R0:W2:Y:S02]  /*2090*/  @!P4 LDG.E.EL R2, desc[UR4][R26.64] ;  /* 0x000000041a02c981 */ /* 0x0000a4000c2e1900 */
[----:B0-----:R-:W-:-:S04]  /*20a0*/  SHF.R.S32.HI R26, RZ, 0xf, R35 ;  /* 0x0000000fff1a7819 */ /* 0x001fc80000011423 */
[----:B------:R-:W-:-:S04]  /*20b0*/  LOP3.LUT R27, R26, 0xffff, RZ, 0xc0, !PT ;  /* 0x0000ffff1a1b7812 */ /* 0x000fc800078ec0ff */
[----:B------:R-:W-:-:S04]  /*20c0*/  LEA.HI R26, R27, R36, RZ, 0x16 ;  /* 0x000000241b1a7211 */ /* 0x000fc800078fb0ff */
[----:B------:R-:W-:-:S05]  /*20d0*/  LOP3.LUT R26, R26, 0xffc0, RZ, 0xc0, !PT ;  /* 0x0000ffc01a1a7812 */ /* 0x000fca00078ec0ff */
[----:B------:R-:W-:Y:S02]  /*20e0*/  IMAD.MOV R26, RZ, RZ, -R26 ;  /* 0x000000ffff1a7224 */ /* 0x000fe400078e0a1a */
[----:B------:R-:W-:-:S03]  /*20f0*/  IMAD R35, R35, 0x3, RZ ;  /* 0x0000000323237824 */ /* 0x000fc600078e02ff */
[----:B------:R-:W-:-:S05]  /*2100*/  PRMT R27, R26, 0x7710, RZ ;  /* 0x000077101a1b7816 */ /* 0x000fca00000000ff */
[----:B------:R-:W-:Y:S02]  /*2110*/  IMAD.IADD R36, R36, 0x1, R27 ;  /* 0x0000000124247824 */ /* 0x000fe400078e021b */
[----:B------:R-:W-:-:S03]  /*2120*/  IMAD.MOV R27, RZ, RZ, -R35 ;  /* 0x000000ffff1b7224 */ /* 0x000fc600078e0a23 */
[----:B------:R-:W-:Y:S02]  /*2130*/  PRMT R36, R36, 0x9910, RZ ;  /* 0x0000991024247816 */ /* 0x000fe400000000ff */
[----:B------:R-:W-:-:S05]  /*2140*/  PRMT R27, R27, 0x7710, RZ ;  /* 0x000077101b1b7816 */ /* 0x000fca00000000ff */
[----:B------:R-:W-:Y:S02]  /*2150*/  IMAD.IADD R6, R6, 0x1, R27 ;  /* 0x0000000106067824 */ /* 0x000fe400078e021b */
[----:B------:R-:W-:-:S04]  /*2160*/  IMAD.MOV.U32 R27, RZ, RZ, R36 ;  /* 0x000000ffff1b7224 */ /* 0x000fc800078e0024 */
[----:B------:R-:W-:-:S04]  /*2170*/  IMAD R6, R27, 0x9, R6 ;  /* 0x000000091b067824 */ /* 0x000fc800078e0206 */
[----:B------:R-:W-:Y:S02]  /*2180*/  VIADD R6, R6, 0x3 ;  /* 0x0000000306067836 */ /* 0x000fe40000000000 */
[----:B------:R-:W-:-:S03]  /*2190*/  VIADD R35, R28, 0xffffff40 ;  /* 0xffffff401c237836 */ /* 0x000fc60000000000 */
[----:B------:R-:W-:Y:S01]  /*21a0*/  PRMT R27, R6, 0x9910, RZ ;  /* 0x00009910061b7816 */ /* 0x000fe200000000ff */
[----:B------:R-:W-:Y:S02]  /*21b0*/  VIADD.16x2 R30, R29, R30 ;  /* 0x0000001e1d1e7236 */ /* 0x000fe40000000200 */
[----:B------:R-:W-:Y:S01]  /*21c0*/  IMAD.SHL.U32 R29, R33, 0x40, RZ ;  /* 0x00000040211d7824 */ /* 0x000fe200078e00ff */
[----:B------:R-:W-:Y:S01]  /*21d0*/  PRMT R36, R35, 0x9910, RZ ;  /* 0x0000991023247816 */ /* 0x000fe200000000ff */
[----:B------:R-:W-:Y:S02]  /*21e0*/  IMAD.IADD R27, R14, 0x1, R27 ;  /* 0x000000010e1b7824 */ /* 0x000fe400078e021b */
[----:B------:R-:W-:Y:S02]  /*21f0*/  IMAD.MOV.U32 R6, RZ, RZ, RZ ;  /* 0x000000ffff067224 */ /* 0x000fe400078e00ff */
[----:B------:R-:W-:Y:S02]  /*2200*/  IMAD.MOV R29, RZ, RZ, -R29 ;  /* 0x000000ffff1d7224 */ /* 0x000fe400078e0a1d */
[----:B------:R-:W-:-:S04]  /*2210*/  IMAD.WIDE R26, R27, 0x4, R18 ;  /* 0x000000041b1a7825 */ /* 0x000fc800078e0212 */
[----:B------:R-:W-:Y:S01]  /*2220*/  IMAD R36, R36, 0x5556, RZ ;  /* 0x0000555624247824 */ /* 0x000fe200078e02ff */
[----:B------:R-:W-:Y:S01]  /*2230*/  PRMT R29, R29, 0x7710, RZ ;  /* 0x000077101d1d7816 */ /* 0x000fe200000000ff */
[----:B------:R0:W2:Y:S04]  /*2240*/  @!P4 LDG.E.EL R6, desc[UR4][R26.64] ;  /* 0x000000041a06c981 */ /* 0x0000a8000c2e1900 */
[----:B------:R-:W-:Y:S02]  /*2250*/  IMAD.IADD R4, R4, 0x1, R29 ;  /* 0x0000000104047824 */ /* 0x000fe400078e021d */
[----:B0-----:R-:W-:Y:S01]  /*2260*/  IMAD.SHL.U32 R26, R30, 0x40, RZ ;  /* 0x000000401e1a7824 */ /* 0x001fe200078e00ff */
[----:B------:R-:W-:-:S03]  /*2270*/  SHF.R.S32.HI R27, RZ, 0x10, R36 ;  /* 0x00000010ff1b7819 */ /* 0x000fc60000011424 */
[----:B------:R-:W-:Y:S01]  /*2280*/  IMAD.MOV R29, RZ, RZ, -R26 ;  /* 0x000000ffff1d7224 */ /* 0x000fe200078e0a1a */
[----:B------:R-:W-:-:S04]  /*2290*/  LOP3.LUT R26, R27, 0xffff, RZ, 0xc0, !PT ;  /* 0x0000ffff1b1a7812 */ /* 0x000fc800078ec0ff */
[----:B------:R-:W-:Y:S02]  /*22a0*/  LEA.HI R26, R26, R27, RZ, 0x11 ;  /* 0x0000001b1a1a7211 */ /* 0x000fe400078f88ff */
[----:B------:R-:W-:Y:S02]  /*22b0*/  PRMT R29, R29, 0x7710, RZ ;  /* 0x000077101d1d7816 */ /* 0x000fe400000000ff */
[----:B------:R-:W-:Y:S02]  /*22c0*/  PRMT R27, R26, 0x9910, RZ ;  /* 0x000099101a1b7816 */ /* 0x000fe400000000ff */
[----:B------:R-:W-:Y:S01]  /*22d0*/  PRMT R32, R32, 0x7632, R32 ;  /* 0x0000763220207816 */ /* 0x000fe20000000020 */
[----:B------:R-:W-:Y:S02]  /*22e0*/  IMAD.IADD R29, R0, 0x1, R29 ;  /* 0x00000001001d7824 */ /* 0x000fe400078e021d */
[----:B------:R-:W-:Y:S01]  /*22f0*/  IMAD R0, R27, 0x3, RZ ;  /* 0x000000031b007824 */ /* 0x000fe200078e02ff */
[----:B------:R-:W-:-:S03]  /*2300*/  PRMT R32, R32, 0x9910, RZ ;  /* 0x0000991020207816 */ /* 0x000fc600000000ff */
[----:B------:R-:W-:Y:S02]  /*2310*/  IMAD.MOV R0, RZ, RZ, -R0 ;  /* 0x000000ffff007224 */ /* 0x000fe400078e0a00 */
[----:B------:R-:W-:Y:S01]  /*2320*/  IMAD R32, R32, 0x3, RZ ;  /* 0x0000000320207824 */ /* 0x000fe200078e02ff */
[----:B------:R-:W-:Y:S02]  /*2330*/  SHF.R.S32.HI R27, RZ, 0xf, R27 ;  /* 0x0000000fff1b7819 */ /* 0x000fe4000001141b */
[----:B------:R-:W-:Y:S01]  /*2340*/  PRMT R0, R0, 0x7710, RZ ;  /* 0x0000771000007816 */ /* 0x000fe200000000ff */
[----:B------:R-:W-:Y:S01]  /*2350*/  IMAD.MOV R32, RZ, RZ, -R32 ;  /* 0x000000ffff207224 */ /* 0x000fe200078e0a20 */
[----:B------:R-:W-:-:S03]  /*2360*/  LOP3.LUT R27, R27, 0xffff, RZ, 0xc0, !PT ;  /* 0x0000ffff1b1b7812 */ /* 0x000fc600078ec0ff */
[----:B------:R-:W-:Y:S01]  /*2370*/  IMAD.IADD R0, R35, 0x1, R0 ;  /* 0x0000000123007824 */ /* 0x000fe200078e0200 */
[----:B------:R-:W-:Y:S01]  /*2380*/  PRMT R36, R32, 0x7710, RZ ;  /* 0x0000771020247816 */ /* 0x000fe200000000ff */
[----:B------:R-:W-:Y:S01]  /*2390*/  VIADD R35, R25, 0xfffffe80 ;  /* 0xfffffe8019237836 */ /* 0x000fe20000000000 */
[----:B------:R-:W-:-:S03]  /*23a0*/  LEA.HI R32, R27, R26, RZ, 0x16 ;  /* 0x0000001a1b207211 */ /* 0x000fc600078fb0ff */
[----:B------:R-:W-:Y:S01]  /*23b0*/  IMAD.IADD R27, R25, 0x1, R36 ;  /* 0x00000001191b7824 */ /* 0x000fe200078e0224 */
[----:B------:R-:W-:Y:S02]  /*23c0*/  LOP3.LUT R32, R32, 0xffc0, RZ, 0xc0, !PT ;  /* 0x0000ffc020207812 */ /* 0x000fe400078ec0ff */
[----:B------:R-:W-:-:S03]  /*23d0*/  PRMT R36, R35, 0x9910, RZ ;  /* 0x0000991023247816 */ /* 0x000fc600000000ff */
[----:B------:R-:W-:Y:S02]  /*23e0*/  IMAD.MOV R25, RZ, RZ, -R32 ;  /* 0x000000ffff197224 */ /* 0x000fe400078e0a20 */
[----:B------:R-:W-:-:S03]  /*23f0*/  IMAD R32, R36, 0x5556, RZ ;  /* 0x0000555624207824 */ /* 0x000fc600078e02ff */
[----:B------:R-:W-:Y:S02]  /*2400*/  PRMT R25, R25, 0x7710, RZ ;  /* 0x0000771019197816 */ /* 0x000fe400000000ff */
[----:B------:R-:W-:-:S03]  /*2410*/  SHF.R.S32.HI R32, RZ, 0x10, R32 ;  /* 0x00000010ff207819 */ /* 0x000fc60000011420 */
[----:B------:R-:W-:Y:S01]  /*2420*/  IMAD.IADD R26, R26, 0x1, R25 ;  /* 0x000000011a1a7824 */ /* 0x000fe200078e0219 */
[----:B------:R-:W-:-:S04]  /*2430*/  LOP3.LUT R25, R32, 0xffff, RZ, 0xc0, !PT ;  /* 0x0000ffff20197812 */ /* 0x000fc800078ec0ff */
[----:B------:R-:W-:Y:S02]  /*2440*/  LEA.HI R32, R25, R32, RZ, 0x11 ;  /* 0x0000002019207211 */ /* 0x000fe400078f88ff */
[----:B------:R-:W-:Y:S02]  /*2450*/  PRMT R25, R26, 0x9910, RZ ;  /* 0x000099101a197816 */ /* 0x000fe400000000ff */
[----:B------:R-:W-:Y:S02]  /*2460*/  PRMT R26, R32, 0x9910, RZ ;  /* 0x00009910201a7816 */ /* 0x000fe400000000ff */
[----:B------:R-:W-:Y:S01]  /*2470*/  PRMT R33, R33, 0x7632, R33 ;  /* 0x0000763221217816 */ /* 0x000fe20000000021 */
[----:B------:R-:W-:Y:S01]  /*2480*/  IMAD R25, R25, 0x9, R0 ;  /* 0x0000000919197824 */ /* 0x000fe200078e0200 */
[----:B------:R-:W-:Y:S01]  /*2490*/  PRMT R34, R34, 0x9910, RZ ;  /* 0x0000991022227816 */ /* 0x000fe200000000ff */
[----:B------:R-:W-:Y:S01]  /*24a0*/  IMAD R0, R26, 0x3, RZ ;  /* 0x000000031a007824 */ /* 0x000fe200078e02ff */
[----:B------:R-:W-:-:S03]  /*24b0*/  PRMT R33, R33, 0x9910, RZ ;  /* 0x0000991021217816 */ /* 0x000fc600000000ff */
[----:B------:R-:W-:Y:S02]  /*24c0*/  IMAD R27, R34, 0x9, R27 ;  /* 0x00000009221b7824 */ /* 0x000fe400078e021b */
[----:B------:R-:W-:Y:S02]  /*24d0*/  IMAD.MOV R34, RZ, RZ, -R0 ;  /* 0x000000ffff227224 */ /* 0x000fe400078e0a00 */
[----:B------:R-:W-:-:S04]  /*24e0*/  IMAD R0, R33, 0x3, RZ ;  /* 0x0000000321007824 */ /* 0x000fc800078e02ff */
[----:B------:R-:W-:-:S05]  /*24f0*/  IMAD.MOV R0, RZ, RZ, -R0 ;  /* 0x000000ffff007224 */ /* 0x000fca00078e0a00 */
[----:B------:R-:W-:Y:S02]  /*2500*/  PRMT R33, R0, 0x7710, RZ ;  /* 0x0000771000217816 */ /* 0x000fe400000000ff */
[----:B------:R-:W-:Y:S02]  /*2510*/  SHF.R.S32.HI R0, RZ, 0xf, R26 ;  /* 0x0000000fff007819 */ /* 0x000fe4000001141a */
[----:B------:R-:W-:Y:S01]  /*2520*/  PRMT R34, R34, 0x7710, RZ ;  /* 0x0000771022227816 */ /* 0x000fe200000000ff */
[----:B------:R-:W-:Y:S01]  /*2530*/  IMAD.IADD R26, R24, 0x1, R33 ;  /* 0x00000001181a7824 */ /* 0x000fe200078e0221 */
[----:B------:R-:W-:Y:S01]  /*2540*/  LOP3.LUT R33, R0, 0xffff, RZ, 0xc0, !PT ;  /* 0x0000ffff00217812 */ /* 0x000fe200078ec0ff */
[----:B------:R-:W-:Y:S02]  /*2550*/  VIADD R24, R24, 0xfffffe80 ;  /* 0xfffffe8018187836 */ /* 0x000fe40000000000 */
[----:B------:R-:W-:Y:S01]  /*2560*/  IMAD.IADD R35, R35, 0x1, R34 ;  /* 0x0000000123237824 */ /* 0x000fe200078e0222 */
[----:B------:R-:W-:-:S02]  /*2570*/  LEA.HI R0, R33, R32, RZ, 0x16 ;  /* 0x0000002021007211 */ /* 0x000fc400078fb0ff */
[----:B------:R-:W-:Y:S02]  /*2580*/  PRMT R34, R24, 0x9910, RZ ;  /* 0x0000991018227816 */ /* 0x000fe400000000ff */
[----:B------:R-:W-:-:S03]  /*2590*/  LOP3.LUT R0, R0, 0xffc0, RZ, 0xc0, !PT ;  /* 0x0000ffc000007812 */ /* 0x000fc600078ec0ff */
[----:B------:R-:W-:Y:S02]  /*25a0*/  IMAD.MOV.U32 R33, RZ, RZ, R34 ;  /* 0x000000ffff217224 */ /* 0x000fe400078e0022 */
[----:B------:R-:W-:Y:S02]  /*25b0*/  IMAD.MOV R0, RZ, RZ, -R0 ;  /* 0x000000ffff007224 */ /* 0x000fe400078e0a00 */
[----:B------:R-:W-:-:S03]  /*25c0*/  IMAD R33, R33, 0x5556, RZ ;  /* 0x0000555621217824 */ /* 0x000fc600078e02ff */
[----:B------:R-:W-:Y:S02]  /*25d0*/  PRMT R37, R0, 0x7710, RZ ;  /* 0x0000771000257816 */ /* 0x000fe400000000ff */
[----:B------:R-:W-:-:S04]  /*25e0*/  SHF.R.S32.HI R0, RZ, 0x10, R33 ;  /* 0x00000010ff007819 */ /* 0x000fc80000011421 */
[----:B------:R-:W-:Y:S01]  /*25f0*/  LOP3.LUT R33, R0, 0xffff, RZ, 0xc0, !PT ;  /* 0x0000ffff00217812 */ /* 0x000fe200078ec0ff */
[----:B------:R-:W-:-:S03]  /*2600*/  IMAD.IADD R32, R32, 0x1, R37 ;  /* 0x0000000120207824 */ /* 0x000fc600078e0225 */
[----:B------:R-:W-:Y:S02]  /*2610*/  LEA.HI R0, R33, R0, RZ, 0x11 ;  /* 0x0000000021007211 */ /* 0x000fe400078f88ff */
[----:B------:R-:W-:Y:S02]  /*2620*/  PRMT R34, R32, 0x9910, RZ ;  /* 0x0000991020227816 */ /* 0x000fe400000000ff */
[----:B------:R-:W-:-:S04]  /*2630*/  PRMT R32, R0, 0x9910, RZ ;  /* 0x0000991000207816 */ /* 0x000fc800000000ff */
[----:B------:R-:W-:-:S04]  /*2640*/  SHF.R.S32.HI R33, RZ, 0xf, R32 ;  /* 0x0000000fff217819 */ /* 0x000fc80000011420 */
[----:B------:R-:W-:Y:S01]  /*2650*/  LOP3.LUT R37, R33, 0xffff, RZ, 0xc0, !PT ;  /* 0x0000ffff21257812 */ /* 0x000fe200078ec0ff */
[----:B------:R-:W-:Y:S01]  /*2660*/  IMAD R33, R32, 0x3, RZ ;  /* 0x0000000320217824 */ /* 0x000fe200078e02ff */
[----:B------:R-:W-:Y:S02]  /*2670*/  PRMT R30, R30, 0x7632, R30 ;  /* 0x000076321e1e7816 */ /* 0x000fe4000000001e */
[----:B------:R-:W-:Y:S01]  /*2680*/  LEA.HI R32, R37, R0, RZ, 0x16 ;  /* 0x0000000025207211 */ /* 0x000fe200078fb0ff */
[----:B------:R-:W-:Y:S01]  /*2690*/  IMAD.MOV R33, RZ, RZ, -R33 ;  /* 0x000000ffff217224 */ /* 0x000fe200078e0a21 */
[----:B------:R-:W-:Y:S02]  /*26a0*/  PRMT R30, R30, 0x9910, RZ ;  /* 0x000099101e1e7816 */ /* 0x000fe400000000ff */
[----:B------:R-:W-:Y:S01]  /*26b0*/  LOP3.LUT R32, R32, 0xffc0, RZ, 0xc0, !PT ;  /* 0x0000ffc020207812 */ /* 0x000fe200078ec0ff */
[----:B------:R-:W-:Y:S01]  /*26c0*/  IMAD R35, R34, 0x9, R35 ;  /* 0x0000000922237824 */ /* 0x000fe200078e0223 */
[----:B------:R-:W-:-:S03]  /*26d0*/  PRMT R33, R33, 0x7710, RZ ;  /* 0x0000771021217816 */ /* 0x000fc600000000ff */
[----:B------:R-:W-:Y:S02]  /*26e0*/  IMAD.MOV R34, RZ, RZ, -R32 ;  /* 0x000000ffff227224 */ /* 0x000fe400078e0a20 */
[----:B------:R-:W-:Y:S02]  /*26f0*/  IMAD R32, R30, 0x3, RZ ;  /* 0x000000031e207824 */ /* 0x000fe400078e02ff */
[----:B------:R-:W-:Y:S01]  /*2700*/  IMAD.IADD R30, R24, 0x1, R33 ;  /* 0x00000001181e7824 */ /* 0x000fe200078e0221 */
[----:B------:R-:W-:Y:S01]  /*2710*/  PRMT R33, R34, 0x7710, RZ ;  /* 0x0000771022217816 */ /* 0x000fe200000000ff */
[----:B------:R-:W-:Y:S02]  /*2720*/  IMAD.MOV R24, RZ, RZ, -R32 ;  /* 0x000000ffff187224 */ /* 0x000fe400078e0a20 */
[----:B------:R-:W-:-:S04]  /*2730*/  IMAD.HI R34, R13, 0x38e38e39, RZ ;  /* 0x38e38e390d227827 */ /* 0x000fc800078e02ff */
[----:B------:R-:W-:Y:S01]  /*2740*/  IMAD.IADD R32, R0, 0x1, R33 ;  /* 0x0000000100207824 */ /* 0x000fe200078e0221 */
[----:B------:R-:W-:Y:S01]  /*2750*/  PRMT R33, R24, 0x7710, RZ ;  /* 0x0000771018217816 */ /* 0x000fe200000000ff */
[----:B------:R-:W-:-:S04]  /*2760*/  VIADD R0, R28, 0xfffffe80 ;  /* 0xfffffe801c007836 */ /* 0x000fc80000000000 */
[----:B------:R-:W-:Y:S01]  /*2770*/  IMAD.IADD R24, R28, 0x1, R33 ;  /* 0x000000011c187824 */ /* 0x000fe200078e0221 */
[----:B------:R-:W-:-:S04]  /*2780*/  SHF.R.U32.HI R33, RZ, 0x1f, R34 ;  /* 0x0000001fff217819 */ /* 0x000fc80000011622 */
[----:B------:R-:W-:Y:S02]  /*2790*/  LEA.HI.SX32 R28, R34, R33, 0x19 ;  /* 0x00000021221c7211 */ /* 0x000fe400078fcaff */
[----:B------:R-:W-:Y:S02]  /*27a0*/  PRMT R33, R0, 0x9910, RZ ;  /* 0x0000991000217816 */ /* 0x000fe400000000ff */
[----:B------:R-:W-:-:S03]  /*27b0*/  PRMT R37, R32, 0x9910, RZ ;  /* 0x0000991020257816 */ /* 0x000fc600000000ff */
[----:B------:R-:W-:-:S05]  /*27c0*/  IMAD R32, R33, 0x5556, RZ ;  /* 0x0000555621207824 */ /* 0x000fca00078e02ff */
[----:B------:R-:W-:Y:S01]  /*27d0*/  SHF.R.S32.HI R32, RZ, 0x10, R32 ;  /* 0x00000010ff207819 */ /* 0x000fe20000011420 */
[----:B------:R-:W-:-:S03]  /*27e0*/  IMAD R28, R28, -0x240, R13 ;  /* 0xfffffdc01c1c7824 */ /* 0x000fc600078e020d */
[----:B------:R-:W-:Y:S01]  /*27f0*/  LOP3.LUT R33, R32, 0xffff, RZ, 0xc0, !PT ;  /* 0x0000ffff20217812 */ /* 0x000fe200078ec0ff */
[----:B------:R-:W-:-:S03]  /*2800*/  IMAD.IADD R28, R13, 0x1, -R28 ;  /* 0x000000010d1c7824 */ /* 0x000fc600078e0a1c */
[----:B------:R-:W-:Y:S02]  /*2810*/  LEA.HI R32, R33, R32, RZ, 0x11 ;  /* 0x0000002021207211 */ /* 0x000fe400078f88ff */
[----:B------:R-:W-:Y:S02]  /*2820*/  PRMT R36, R23, 0x9910, RZ ;  /* 0x0000991017247816 */ /* 0x000fe400000000ff */
[----:B------:R-:W-:Y:S02]  /*2830*/  PRMT R31, R31, 0x9910, RZ ;  /* 0x000099101f1f7816 */ /* 0x000fe400000000ff */
[----:B------:R-:W-:Y:S02]  /*2840*/  PRMT R23, R32, 0x9910, RZ ;  /* 0x0000991020177816 */ /* 0x000fe400000000ff */
[----:B------:R-:W-:Y:S02]  /*2850*/  IADD3 R36, R31, R28, R36 ;  /* 0x0000001c1f247210 */ /* 0x000fe40007ffe024 */
[----:B------:R-:W-:-:S04]  /*2860*/  SHF.R.S32.HI R31, RZ, 0xf, R23 ;  /* 0x0000000fff1f7819 */ /* 0x000fc80000011417 */
[----:B------:R-:W-:-:S04]  /*2870*/  LOP3.LUT R31, R31, 0xffff, RZ, 0xc0, !PT ;  /* 0x0000ffff1f1f7812 */ /* 0x000fc800078ec0ff */
[----:B------:R-:W-:Y:S01]  /*2880*/  LEA.HI R31, R31, R32, RZ, 0x16 ;  /* 0x000000201f1f7211 */ /* 0x000fe200078fb0ff */
[----:B------:R-:W-:-:S03]  /*2890*/  IMAD R23, R23, 0x3, RZ ;  /* 0x0000000317177824 */ /* 0x000fc600078e02ff */
[----:B------:R-:W-:Y:S01]  /*28a0*/  LOP3.LUT R31, R31, 0xffc0, RZ, 0xc0, !PT ;  /* 0x0000ffc01f1f7812 */ /* 0x000fe200078ec0ff */
[----:B------:R-:W-:-:S04]  /*28b0*/  IMAD.MOV R33, RZ, RZ, -R23 ;  /* 0x000000ffff217224 */ /* 0x000fc800078e0a17 */
[----:B------:R-:W-:-:S05]  /*28c0*/  IMAD.MOV R23, RZ, RZ, -R31 ;  /* 0x000000ffff177224 */ /* 0x000fca00078e0a1f */
[----:B------:R-:W-:Y:S01]  /*28d0*/  PRMT R23, R23, 0x7710, RZ ;  /* 0x0000771017177816 */ /* 0x000fe200000000ff */
[----:B------:R-:W-:Y:S01]  /*28e0*/  IMAD.WIDE R38, R22, 0x4, R18 ;  /* 0x0000000416267825 */ /* 0x000fe200078e0212 */
[----:B------:R-:W-:-:S03]  /*28f0*/  PRMT R31, R33, 0x7710, RZ ;  /* 0x00007710211f7816 */ /* 0x000fc600000000ff */
[----:B------:R-:W-:Y:S02]  /*2900*/  IMAD.IADD R32, R32, 0x1, R23 ;  /* 0x0000000120207824 */ /* 0x000fe400078e0217 */
[----:B------:R-:W-:Y:S02]  /*2910*/  IMAD.MOV.U32 R23, RZ, RZ, RZ ;  /* 0x000000ffff177224 */ /* 0x000fe400078e00ff */
[----:B------:R-:W-:Y:S02]  /*2920*/  IMAD.IADD R31, R0, 0x1, R31 ;  /* 0x00000001001f7824 */ /* 0x000fe400078e021f */
[----:B------:R-:W-:Y:S02]  /*2930*/  IMAD.MOV.U32 R0, RZ, RZ, RZ ;  /* 0x000000ffff007224 */ /* 0x000fe400078e00ff */
[----:B------:R0:W3:Y:S01]  /*2940*/  @!P5 LDG.E.EL R23, desc[UR4][R38.64] ;  /* 0x000000042617d981 */ /* 0x0000e2000c2e1900 */
[----:B------:R-:W-:Y:S02]  /*2950*/  VIADD R35, R35, 0x6 ;  /* 0x0000000623237836 */ /* 0x000fe40000000000 */
[----:B0-----:R-:W-:-:S04]  /*2960*/  IMAD.WIDE R38, R21, 0x4, R18 ;  /* 0x0000000415267825 */ /* 0x001fc800078e0212 */
[----:B------:R-:W-:Y:S01]  /*2970*/  IMAD.MOV.U32 R21, RZ, RZ, RZ ;  /* 0x000000ffff157224 */ /* 0x000fe200078e00ff */
[----:B------:R0:W3:Y:S01]  /*2980*/  @!P5 LDG.E.EL R0, desc[UR4][R38.64] ;  /* 0x000000042600d981 */ /* 0x0000e2000c2e1900 */
[----:B------:R-:W-:Y:S02]  /*2990*/  IMAD R30, R37, 0x9, R30 ;  /* 0x00000009251e7824 */ /* 0x000fe400078e021e */
[----:B0-----:R-:W-:-:S05]  /*29a0*/  IMAD.WIDE R38, R20, 0x4, R18 ;  /* 0x0000000414267825 */ /* 0x001fca00078e0212 */
[----:B------:R0:W3:Y:S01]  /*29b0*/  @!P5 LDG.E.EL R21, desc[UR4][R38.64] ;  /* 0x000000042615d981 */ /* 0x0000e2000c2e1900 */
[----:B------:R-:W-:Y:S02]  /*29c0*/  IMAD.MOV.U32 R34, RZ, RZ, RZ ;  /* 0x000000ffff227224 */ /* 0x000fe400078e00ff */
[----:B------:R-:W-:-:S04]  /*29d0*/  IMAD.WIDE R36, R36, 0x4, R18 ;  /* 0x0000000424247825 */ /* 0x000fc800078e0212 */
[----:B------:R-:W-:Y:S01]  /*29e0*/  IMAD.MOV.U32 R20, RZ, RZ, RZ ;  /* 0x000000ffff147224 */ /* 0x000fe200078e00ff */
[----:B------:R1:W3:Y:S01]  /*29f0*/  @P0 LDG.E.EL R34, desc[UR4][R36.64] ;  /* 0x0000000424220981 */ /* 0x0002e2000c2e1900 */
[----:B0-----:R-:W-:Y:S01]  /*2a00*/  IMAD.WIDE R38, R17, 0x4, R18 ;  /* 0x0000000411267825 */ /* 0x001fe200078e0212 */
[----:B------:R-:W-:-:S05]  /*2a10*/  PRMT R17, R35, 0x9910, RZ ;  /* 0x0000991023117816 */ /* 0x000fca00000000ff */
[----:B------:R-:W-:Y:S02]  /*2a20*/  IMAD.IADD R17, R28, 0x1, R17 ;  /* 0x000000011c117824 */ /* 0x000fe400078e0211 */
[----:B------:R-:W-:Y:S02]  /*2a30*/  IMAD.MOV.U32 R33, RZ, RZ, RZ ;  /* 0x000000ffff217224 */ /* 0x000fe400078e00ff */
[----:B-1----:R-:W-:-:S04]  /*2a40*/  IMAD.WIDE R36, R17, 0x4, R18 ;  /* 0x0000000411247825 */ /* 0x002fc800078e0212 */
[----:B------:R-:W-:Y:S01]  /*2a50*/  IMAD.WIDE R16, R16, 0x4, R18 ;  /* 0x0000000410107825 */ /* 0x000fe200078e0212 */
[----:B------:R0:W3:Y:S03]  /*2a60*/  @!P5 LDG.E.EL R33, desc[UR4][R38.64] ;  /* 0x000000042621d981 */ /* 0x0000e6000c2e1900 */
[----:B------:R-:W-:Y:S01]  /*2a70*/  VIADD R30, R30, 0x6 ;  /* 0x000000061e1e7836 */ /* 0x000fe20000000000 */
[----:B------:R1:W3:Y:S01]  /*2a80*/  @P1 LDG.E.EL R20, desc[UR4][R16.64] ;  /* 0x0000000410141981 */ /* 0x0002e2000c2e1900 */
[----:B------:R-:W-:-:S03]  /*2a90*/  IMAD.MOV.U32 R22, RZ, RZ, RZ ;  /* 0x000000ffff167224 */ /* 0x000fc600078e00ff */
[----:B------:R-:W-:Y:S02]  /*2aa0*/  PRMT R30, R30, 0x9910, RZ ;  /* 0x000099101e1e7816 */ /* 0x000fe400000000ff */
[----:B0-----:R-:W-:Y:S01]  /*2ab0*/  PRMT R39, R4, 0x9910, RZ ;  /* 0x0000991004277816 */ /* 0x001fe200000000ff */
[----:B------:R0:W3:Y:S01]  /*2ac0*/  @P0 LDG.E.EL R22, desc[UR4][R36.64] ;  /* 0x0000000424160981 */ /* 0x0000e2000c2e1900 */
[----:B-1----:R-:W-:Y:S01]  /*2ad0*/  IMAD.WIDE R16, R12, 0x4, R18 ;  /* 0x000000040c107825 */ /* 0x002fe200078e0212 */
[----:B------:R-:W-:Y:S02]  /*2ae0*/  PRMT R12, R32, 0x9910, RZ ;  /* 0x00009910200c7816 */ /* 0x000fe400000000ff */
[----:B------:R-:W-:Y:S01]  /*2af0*/  PRMT R29, R29, 0x9910, RZ ;  /* 0x000099101d1d7816 */ /* 0x000fe200000000ff */
[----:B------:R-:W-:Y:S02]  /*2b00*/  IMAD.MOV.U32 R35, RZ, RZ, RZ ;  /* 0x000000ffff237224 */ /* 0x000fe400078e00ff */
[----:B------:R-:W-:-:S02]  /*2b10*/  IMAD R31, R12, 0x9, R31 ;  /* 0x000000090c1f7824 */ /* 0x000fc400078e021f */
[----:B0-----:R-:W-:Y:S02]  /*2b20*/  IMAD.MOV.U32 R37, RZ, RZ, R30 ;  /* 0x000000ffff257224 */ /* 0x001fe400078e001e */
[----:B------:R-:W-:Y:S01]  /*2b30*/  IMAD R12, R39, 0x9, R26 ;  /* 0x00000009270c7824 */ /* 0x000fe200078e021a */
[----:B------:R-:W-:Y:S01]  /*2b40*/  PRMT R27, R27, 0x9910, RZ ;  /* 0x000099101b1b7816 */ /* 0x000fe200000000ff */
[----:B------:R-:W-:Y:S01]  /*2b50*/  IMAD.IADD R37, R28, 0x1, R37 ;  /* 0x000000011c257824 */ /* 0x000fe200078e0225 */
[----:B------:R0:W3:Y:S01]  /*2b60*/  @P1 LDG.E.EL R35, desc[UR4][R16.64] ;  /* 0x0000000410231981 */ /* 0x0000e2000c2e1900 */
[----:B------:R-:W-:Y:S01]  /*2b70*/  IMAD R4, R29, 0x9, R24 ;  /* 0x000000091d047824 */ /* 0x000fe200078e0218 */
[----:B------:R-:W-:Y:S01]  /*2b80*/  PRMT R24, R12, 0x9910, RZ ;  /* 0x000099100c187816 */ /* 0x000fe200000000ff */
[----:B------:R-:W-:Y:S02]  /*2b90*/  IMAD.MOV.U32 R26, RZ, RZ, RZ ;  /* 0x000000ffff1a7224 */ /* 0x000fe400078e00ff */
[----:B------:R-:W-:-:S02]  /*2ba0*/  IMAD.IADD R27, R14, 0x1, R27 ;  /* 0x000000010e1b7824 */ /* 0x000fc400078e021b */
[----:B------:R-:W-:Y:S02]  /*2bb0*/  VIADD R12, R31, 0x6 ;  /* 0x000000061f0c7836 */ /* 0x000fe40000000000 */
[----:B0-----:R-:W-:-:S04]  /*2bc0*/  IMAD.WIDE R16, R37, 0x4, R18 ;  /* 0x0000000425107825 */ /* 0x001fc800078e0212 */
[----:B------:R-:W-:Y:S01]  /*2bd0*/  IMAD.MOV.U32 R31, RZ, RZ, R24 ;  /* 0x000000ffff1f7224 */ /* 0x000fe200078e0018 */
[----:B------:R0:W3:Y:S01]  /*2be0*/  @P0 LDG.E.EL R26, desc[UR4][R16.64] ;  /* 0x00000004101a0981 */ /* 0x0000e2000c2e1900 */
[----:B------:R-:W-:Y:S02]  /*2bf0*/  IMAD.MOV.U32 R29, RZ, RZ, RZ ;  /* 0x000000ffff1d7224 */ /* 0x000fe400078e00ff */
[----:B------:R-:W-:Y:S02]  /*2c00*/  IMAD.IADD R31, R14, 0x1, R31 ;  /* 0x000000010e1f7824 */ /* 0x000fe400078e021f */
[----:B------:R-:W-:Y:S02]  /*2c10*/  VIADD R25, R25, 0x3 ;  /* 0x0000000319197836 */ /* 0x000fe40000000000 */
[----:B0-----:R-:W-:-:S04]  /*2c20*/  IMAD.WIDE R16, R27, 0x4, R18 ;  /* 0x000000041b107825 */ /* 0x001fc800078e0212 */
[----:B------:R-:W-:Y:S01]  /*2c30*/  IMAD.MOV.U32 R27, RZ, RZ, RZ ;  /* 0x000000ffff1b7224 */ /* 0x000fe200078e00ff */
[----:B------:R0:W3:Y:S01]  /*2c40*/  @!P2 LDG.E.EL R29, desc[UR4][R16.64] ;  /* 0x00000004101da981 */ /* 0x0000e2000c2e1900 */
[----:B------:R-:W-:Y:S02]  /*2c50*/  PRMT R37, R12, 0x9910, RZ ;  /* 0x000099100c257816 */ /* 0x000fe400000000ff */
[----:B------:R-:W-:Y:S02]  /*2c60*/  PRMT R41, R25, 0x9910, RZ ;  /* 0x0000991019297816 */ /* 0x000fe400000000ff */
[----:B------:R-:W-:Y:S01]  /*2c70*/  CS2R R24, SRZ ;  /* 0x0000000000187805 */ /* 0x000fe2000001ff00 */
[----:B0-----:R-:W-:Y:S01]  /*2c80*/  IMAD.WIDE R16, R31, 0x4, R18 ;  /* 0x000000041f107825 */ /* 0x001fe200078e0212 */
[----:B------:R-:W-:-:S03]  /*2c90*/  PRMT R39, R4, 0x9910, RZ ;  /* 0x0000991004277816 */ /* 0x000fc600000000ff */
[----:B------:R-:W-:Y:S01]  /*2ca0*/  IMAD.WIDE R30, R15, 0x4, R18 ;  /* 0x000000040f1e7825 */ /* 0x000fe200078e0212 */
[----:B------:R0:W3:Y:S03]  /*2cb0*/  @!P2 LDG.E.EL R27, desc[UR4][R16.64] ;  /* 0x00000004101ba981 */ /* 0x0000e6000c2e1900 */
[----:B------:R-:W-:Y:S01]  /*2cc0*/  IMAD.IADD R37, R28, 0x1, R37 ;  /* 0x000000011c257824 */ /* 0x000fe200078e0225 */
[----:B------:R1:W3:Y:S01]  /*2cd0*/  @P1 LDG.E.EL R25, desc[UR4][R30.64] ;  /* 0x000000041e191981 */ /* 0x0002e2000c2e1900 */
[----:B------:R-:W-:Y:S02]  /*2ce0*/  IMAD.IADD R41, R14, 0x1, R41 ;  /* 0x000000010e297824 */ /* 0x000fe400078e0229 */
[----:B0-----:R-:W-:-:S04]  /*2cf0*/  IMAD.WIDE R16, R10, 0x4, R18 ;  /* 0x000000040a107825 */ /* 0x001fc800078e0212 */
[----:B------:R-:W-:Y:S01]  /*2d00*/  IMAD.IADD R39, R14, 0x1, R39 ;  /* 0x000000010e277824 */ /* 0x000fe200078e0227 */
[----:B------:R0:W3:Y:S01]  /*2d10*/  @P1 LDG.E.EL R24, desc[UR4][R16.64] ;  /* 0x0000000410181981 */ /* 0x0000e2000c2e1900 */
[----:B-1----:R-:W-:Y:S02]  /*2d20*/  IMAD.MOV.U32 R30, RZ, RZ, RZ ;  /* 0x000000ffff1e7224 */ /* 0x002fe400078e00ff */
[----:B------:R-:W-:Y:S02]  /*2d30*/  IMAD.MOV.U32 R28, RZ, RZ, RZ ;  /* 0x000000ffff1c7224 */ /* 0x000fe400078e00ff */
[----:B------:R-:W-:-:S04]  /*2d40*/  IMAD.WIDE R14, R37, 0x4, R18 ;  /* 0x00000004250e7825 */ /* 0x000fc800078e0212 */
[--C-:B0-----:R-:W-:Y:S01]  /*2d50*/  IMAD.WIDE R16, R41, 0x4, R18.reuse ;  /* 0x0000000429107825 */ /* 0x101fe200078e0212 */
[----:B------:R-:W3:Y:S03]  /*2d60*/  @P0 LDG.E.EL R28, desc[UR4][R14.64] ;  /* 0x000000040e1c0981 */ /* 0x000ee6000c2e1900 */
[----:B------:R-:W-:Y:S01]  /*2d70*/  IMAD.MOV.U32 R10, RZ, RZ, RZ ;  /* 0x000000ffff0a7224 */ /* 0x000fe200078e00ff */
[----:B------:R0:W3:Y:S01]  /*2d80*/  @!P4 LDG.E.EL R30, desc[UR4][R16.64] ;  /* 0x00000004101ec981 */ /* 0x0000e2000c2e1900 */
[----:B------:R-:W-:-:S05]  /*2d90*/  IMAD.WIDE R18, R39, 0x4, R18 ;  /* 0x0000000427127825 */ /* 0x000fca00078e0212 */
[----:B------:R-:W3:Y:S01]  /*2da0*/  @!P2 LDG.E.EL R10, desc[UR4][R18.64] ;  /* 0x00000004120aa981 */ /* 0x000ee2000c2e1900 */
[----:B0-----:R-:W0:Y:S01]  /*2db0*/  LDC.64 R16, c[0x0][0x210] ;  /* 0x00008400ff107b82 */ /* 0x001e220000000a00 */
[----:B----4-:R-:W-:Y:S02]  /*2dc0*/  SEL R4, R9, RZ, !P3 ;  /* 0x000000ff09047207 */ /* 0x010fe40005800000 */
[----:B--2---:R-:W-:Y:S02]  /*2dd0*/  SEL R2, R2, RZ, !P4 ;  /* 0x000000ff02027207 */ /* 0x004fe40006000000 */
[----:B-----5:R-:W-:Y:S02]  /*2de0*/  SEL R12, R11, RZ, !P2 ;  /* 0x000000ff0b0c7207 */ /* 0x020fe40005000000 */
[----:B------:R-:W-:Y:S02]  /*2df0*/  SEL R6, R6, RZ, !P4 ;  /* 0x000000ff06067207 */ /* 0x000fe40006000000 */
[----:B------:R-:W-:-:S02]  /*2e00*/  SEL R8, R8, RZ, !P4 ;  /* 0x000000ff08087207 */ /* 0x000fc40006000000 */
[----:B------:R-:W-:Y:S01]  /*2e10*/  SEL R5, R5, RZ, !P3 ;  /* 0x000000ff05057207 */ /* 0x000fe20005800000 */
[----:B0-----:R-:W-:Y:S01]  /*2e20*/  IMAD.WIDE R16, R13, 0x4, R16 ;  /* 0x000000040d107825 */ /* 0x001fe200078e0210 */
[----:B---3--:R-:W-:Y:S02]  /*2e30*/  SEL R23, R23, RZ, !P5 ;  /* 0x000000ff17177207 */ /* 0x008fe40006800000 */
[----:B------:R-:W-:Y:S02]  /*2e40*/  SEL R0, R0, RZ, !P5 ;  /* 0x000000ff00007207 */ /* 0x000fe40006800000 */
[----:B------:R-:W-:Y:S02]  /*2e50*/  SEL R21, R21, RZ, !P5 ;  /* 0x000000ff15157207 */ /* 0x000fe40006800000 */
[----:B------:R-:W-:-:S04]  /*2e60*/  SEL R11, R34, RZ, P0 ;  /* 0x000000ff220b7207 */ /* 0x000fc80000000000 */
[----:B------:R-:W-:Y:S02]  /*2e70*/  @P2 SEL R12, R8, R11, !P4 ;  /* 0x0000000b080c2207 */ /* 0x000fe40006000000 */
[----:B------:R-:W-:Y:S02]  /*2e80*/  SEL R33, R33, RZ, !P5 ;  /* 0x000000ff21217207 */ /* 0x000fe40006800000 */
[----:B------:R-:W-:Y:S02]  /*2e90*/  SEL R20, R20, RZ, P1 ;  /* 0x000000ff14147207 */ /* 0x000fe40000800000 */
[----:B------:R-:W-:Y:S02]  /*2ea0*/  SEL R9, R22, RZ, P0 ;  /* 0x000000ff16097207 */ /* 0x000fe40000000000 */
[----:B------:R-:W-:Y:S02]  /*2eb0*/  @P3 SEL R4, R23, R20, !P5 ;  /* 0x0000001417043207 */ /* 0x000fe40006800000 */
[----:B------:R-:W-:-:S02]  /*2ec0*/  @P5 SEL R33, R35, RZ, P1 ;  /* 0x000000ff23215207 */ /* 0x000fc40000800000 */
[----:B------:R-:W-:Y:S02]  /*2ed0*/  SEL R15, R26, RZ, P0 ;  /* 0x000000ff1a0f7207 */ /* 0x000fe40000000000 */
[----:B------:R-:W-:Y:S02]  /*2ee0*/  SEL R13, R29, RZ, !P2 ;  /* 0x000000ff1d0d7207 */ /* 0x000fe40005000000 */
[----:B------:R-:W-:Y:S02]  /*2ef0*/  @P2 SEL R13, R2, R9, !P4 ;  /* 0x00000009020d2207 */ /* 0x000fe40006000000 */
[----:B------:R-:W-:Y:S02]  /*2f00*/  SEL R2, R7, RZ, !P3 ;  /* 0x000000ff07027207 */ /* 0x000fe40005800000 */
[----:B------:R-:W-:Y:S02]  /*2f10*/  SEL R14, R27, RZ, !P2 ;  /* 0x000000ff1b0e7207 */ /* 0x000fe40005000000 */
[----:B------:R-:W-:-:S02]  /*2f20*/  @P2 SEL R14, R6, R15, !P4 ;  /* 0x0000000f060e2207 */ /* 0x000fc40006000000 */
[----:B------:R-:W-:Y:S02]  /*2f30*/  SEL R6, R3, RZ, !P3 ;  /* 0x000000ff03067207 */ /* 0x000fe40005800000 */
[----:B------:R-:W-:-:S04]  /*2f40*/  SEL R8, R25, RZ, P1 ;  /* 0x000000ff19087207 */ /* 0x000fc80000800000 */
[----:B------:R-:W-:Y:S02]  /*2f50*/  @P3 SEL R6, R21, R8, !P5 ;  /* 0x0000000815063207 */ /* 0x000fe40006800000 */
[----:B------:R-:W-:-:S04]  /*2f60*/  SEL R7, R24, RZ, P1 ;  /* 0x000000ff18077207 */ /* 0x000fc80000800000 */
[----:B------:R-:W-:Y:S02]  /*2f70*/  @P3 SEL R5, R0, R7, !P5 ;  /* 0x0000000700053207 */ /* 0x000fe40006800000 */
[----:B------:R-:W-:Y:S02]  /*2f80*/  SEL R7, R2, R33, !P3 ;  /* 0x0000002102077207 */ /* 0x000fe40005800000 */
[----:B------:R-:W-:Y:S02]  /*2f90*/  SEL R3, R28, RZ, P0 ;  /* 0x000000ff1c037207 */ /* 0x000fe40000000000 */
[----:B------:R-:W-:Y:S02]  /*2fa0*/  SEL R30, R30, RZ, !P4 ;  /* 0x000000ff1e1e7207 */ /* 0x000fe40006000000 */
[----:B------:R-:W-:Y:S02]  /*2fb0*/  SEL R15, R10, RZ, !P2 ;  /* 0x000000ff0a0f7207 */ /* 0x000fe40005000000 */
[----:B------:R-:W-:Y:S01]  /*2fc0*/  @P2 SEL R15, R30, R3, !P4 ;  /* 0x000000031e0f2207 */ /* 0x000fe20006000000 */
[----:B------:R-:W-:Y:S04]  /*2fd0*/  STG.E.128 desc[UR4][R16.64+0x800], R4 ;  /* 0x0008000410007986 */ /* 0x000fe8000c101d04 */
[----:B------:R-:W-:Y:S01]  /*2fe0*/  STG.E.128 desc[UR4][R16.64], R12 ;  /* 0x0000000c10007986 */ /* 0x000fe2000c101d04 */
[----:B------:R-:W-:Y:S05]  /*2ff0*/  EXIT ;  /* 0x000000000000794d */ /* 0x000fea0003800000 */
.L_x_0:
[----:B------:R-:W-:-:S00]  /*3000*/  BRA `(.L_x_0) ;  /* 0xfffffffc00fc7947 */ /* 0x000fc0000383ffff */
[----:B------:R-:W-:-:S00]  /*3010*/  NOP ;  /* 0x0000000000007918 */ /* 0x000fc00000000000 */
        /* <DEDUP_REMOVED lines=14> */
.L_x_1:


//--------------------- .nv.constant0.triton_poi_fused_cat_view_6 --------------------------
	.section	.nv.constant0.triton_poi_fused_cat_view_6,"a",@progbits
	.sectionflags	@""
	.align	4
.nv.constant0.triton_poi_fused_cat_view_6:
	.zero		548
